//
// Generated by NVIDIA NVVM Compiler
//
// Compiler Build ID: CL-36424714
// Cuda compilation tools, release 13.0, V13.0.88
// Based on NVVM 20.0.0
//

.version 9.0
.target sm_100
.address_size 64

	// .globl	_Z6kernelPfjjiffff

.visible .entry _Z6kernelPfjjiffff(
	.param .u64 .ptr .align 1 _Z6kernelPfjjiffff_param_0,
	.param .u32 _Z6kernelPfjjiffff_param_1,
	.param .u32 _Z6kernelPfjjiffff_param_2,
	.param .u32 _Z6kernelPfjjiffff_param_3,
	.param .f32 _Z6kernelPfjjiffff_param_4,
	.param .f32 _Z6kernelPfjjiffff_param_5,
	.param .f32 _Z6kernelPfjjiffff_param_6,
	.param .f32 _Z6kernelPfjjiffff_param_7
)
{
	.reg .pred 	%p<14>;
	.reg .b32 	%r<59>;
	.reg .b32 	%f<47>;
	.reg .b64 	%rd<29>;
	.reg .b64 	%fd<14>;

	ld.param.u64 	%rd2, [_Z6kernelPfjjiffff_param_0];
	ld.param.u32 	%r10, [_Z6kernelPfjjiffff_param_1];
	ld.param.u32 	%r11, [_Z6kernelPfjjiffff_param_2];
	ld.param.u32 	%r12, [_Z6kernelPfjjiffff_param_3];
	ld.param.f32 	%f15, [_Z6kernelPfjjiffff_param_4];
	ld.param.f32 	%f16, [_Z6kernelPfjjiffff_param_5];
	ld.param.f32 	%f17, [_Z6kernelPfjjiffff_param_6];
	ld.param.f32 	%f18, [_Z6kernelPfjjiffff_param_7];
	cvta.to.global.u64 	%rd1, %rd2;
	mov.u32 	%r13, %ctaid.x;
	mov.u32 	%r14, %ntid.x;
	mov.u32 	%r15, %tid.x;
	mad.lo.s32 	%r1, %r13, %r14, %r15;
	mul.lo.s32 	%r16, %r11, %r10;
	setp.ge.u32 	%p1, %r1, %r16;
	@%p1 bra 	$L__BB0_14;
	div.u32 	%r3, %r1, %r11;
	mul.lo.s32 	%r17, %r3, %r11;
	sub.s32 	%r2, %r1, %r17;
	add.s32 	%r18, %r2, 1;
	setp.lt.u32 	%p2, %r18, %r11;
	add.s32 	%r19, %r3, 1;
	setp.lt.u32 	%p3, %r19, %r10;
	and.pred  	%p4, %p2, %p3;
	setp.ne.s32 	%p5, %r2, 0;
	and.pred  	%p6, %p5, %p4;
	setp.le.u32 	%p7, %r11, %r1;
	and.pred  	%p8, %p7, %p6;
	@%p8 bra 	$L__BB0_3;
	mad.lo.s32 	%r49, %r3, %r11, %r2;
	shl.b32 	%r50, %r49, 2;
	add.s32 	%r51, %r12, 1;
	mul.hi.s32 	%r52, %r51, 1431655766;
	shr.u32 	%r53, %r52, 31;
	add.s32 	%r54, %r52, %r53;
	mul.lo.s32 	%r55, %r54, 3;
	sub.s32 	%r56, %r51, %r55;
	add.s32 	%r57, %r50, %r56;
	mul.wide.u32 	%rd27, %r57, 4;
	add.s64 	%rd28, %rd1, %rd27;
	mov.b32 	%r58, 0;
	st.global.u32 	[%rd28], %r58;
	bra.uni 	$L__BB0_14;
$L__BB0_3:
	add.s32 	%r5, %r17, %r2;
	shl.b32 	%r6, %r5, 2;
	mul.wide.u32 	%rd3, %r6, 4;
	add.s64 	%rd4, %rd1, %rd3;
	ld.global.f32 	%f1, [%rd4+12];
	setp.leu.f32 	%p9, %f1, 0f00000000;
	mov.f32 	%f46, 0f00000000;
	@%p9 bra 	$L__BB0_13;
	mul.hi.s32 	%r20, %r12, 1431655766;
	shr.u32 	%r21, %r20, 31;
	add.s32 	%r22, %r20, %r21;
	mul.lo.s32 	%r23, %r22, 3;
	sub.s32 	%r7, %r12, %r23;
	add.s32 	%r8, %r6, %r7;
	mul.wide.u32 	%rd5, %r8, 4;
	add.s64 	%rd6, %rd1, %rd5;
	ld.global.f32 	%f2, [%rd6];
	add.s32 	%r24, %r6, -4;
	mul.wide.u32 	%rd7, %r24, 4;
	add.s64 	%rd8, %rd1, %rd7;
	ld.global.f32 	%f21, [%rd8+12];
	setp.leu.f32 	%p10, %f21, 0f00000000;
	mov.f32 	%f42, 0f00000000;
	@%p10 bra 	$L__BB0_6;
	add.s32 	%r25, %r8, -4;
	mul.wide.u32 	%rd9, %r25, 4;
	add.s64 	%rd10, %rd1, %rd9;
	ld.global.f32 	%f42, [%rd10];
$L__BB0_6:
	add.s32 	%r26, %r6, 4;
	mul.wide.u32 	%rd11, %r26, 4;
	add.s64 	%rd12, %rd1, %rd11;
	ld.global.f32 	%f23, [%rd12+12];
	setp.leu.f32 	%p11, %f23, 0f00000000;
	mov.f32 	%f43, 0f00000000;
	@%p11 bra 	$L__BB0_8;
	add.s32 	%r27, %r8, 4;
	mul.wide.u32 	%rd13, %r27, 4;
	add.s64 	%rd14, %rd1, %rd13;
	ld.global.f32 	%f43, [%rd14];
$L__BB0_8:
	fma.rn.f32 	%f25, %f2, 0fC0800000, %f42;
	add.f32 	%f7, %f25, %f43;
	add.s32 	%r28, %r5, %r11;
	shl.b32 	%r29, %r28, 2;
	mul.wide.u32 	%rd15, %r29, 4;
	add.s64 	%rd16, %rd1, %rd15;
	ld.global.f32 	%f26, [%rd16+12];
	setp.leu.f32 	%p12, %f26, 0f00000000;
	mov.f32 	%f44, 0f00000000;
	@%p12 bra 	$L__BB0_10;
	shl.b32 	%r30, %r11, 2;
	add.s32 	%r31, %r8, %r30;
	mul.wide.u32 	%rd17, %r31, 4;
	add.s64 	%rd18, %rd1, %rd17;
	ld.global.f32 	%f44, [%rd18];
$L__BB0_10:
	add.f32 	%f10, %f7, %f44;
	sub.s32 	%r32, %r2, %r11;
	add.s32 	%r33, %r32, %r17;
	shl.b32 	%r9, %r33, 2;
	mul.wide.u32 	%rd19, %r9, 4;
	add.s64 	%rd20, %rd1, %rd19;
	ld.global.f32 	%f28, [%rd20+12];
	setp.leu.f32 	%p13, %f28, 0f00000000;
	mov.f32 	%f45, 0f00000000;
	@%p13 bra 	$L__BB0_12;
	add.s32 	%r34, %r9, %r7;
	mul.wide.u32 	%rd21, %r34, 4;
	add.s64 	%rd22, %rd1, %rd21;
	ld.global.f32 	%f45, [%rd22];
$L__BB0_12:
	add.f32 	%f29, %f10, %f45;
	mul.f32 	%f30, %f1, %f1;
	mul.f32 	%f31, %f15, %f30;
	mul.f32 	%f32, %f15, %f31;
	mul.f32 	%f33, %f17, %f32;
	mul.f32 	%f34, %f17, %f33;
	mul.f32 	%f35, %f16, %f16;
	div.rn.f32 	%f36, %f34, %f35;
	mul.f32 	%f37, %f29, %f36;
	add.f32 	%f38, %f2, %f2;
	cvt.f64.f32 	%fd1, %f38;
	add.s32 	%r35, %r12, -1;
	mul.hi.s32 	%r36, %r35, 1431655766;
	shr.u32 	%r37, %r36, 31;
	add.s32 	%r38, %r36, %r37;
	mul.lo.s32 	%r39, %r38, 3;
	sub.s32 	%r40, %r35, %r39;
	add.s32 	%r41, %r6, %r40;
	mul.wide.u32 	%rd23, %r41, 4;
	add.s64 	%rd24, %rd1, %rd23;
	ld.global.f32 	%f39, [%rd24];
	cvt.f64.f32 	%fd2, %f39;
	mul.f32 	%f40, %f17, %f18;
	cvt.f64.f32 	%fd3, %f40;
	mul.f64 	%fd4, %fd3, 0d3FE0000000000000;
	mov.f64 	%fd5, 0d3FF0000000000000;
	sub.f64 	%fd6, %fd5, %fd4;
	mul.f64 	%fd7, %fd6, %fd2;
	sub.f64 	%fd8, %fd1, %fd7;
	cvt.f64.f32 	%fd9, %f37;
	add.f64 	%fd10, %fd8, %fd9;
	cvt.rn.f32.f64 	%f41, %fd10;
	cvt.f64.f32 	%fd11, %f41;
	add.f64 	%fd12, %fd4, 0d3FF0000000000000;
	div.rn.f64 	%fd13, %fd11, %fd12;
	cvt.rn.f32.f64 	%f46, %fd13;
$L__BB0_13:
	add.s32 	%r42, %r12, 1;
	mul.hi.s32 	%r43, %r42, 1431655766;
	shr.u32 	%r44, %r43, 31;
	add.s32 	%r45, %r43, %r44;
	mul.lo.s32 	%r46, %r45, 3;
	sub.s32 	%r47, %r42, %r46;
	add.s32 	%r48, %r6, %r47;
	mul.wide.u32 	%rd25, %r48, 4;
	add.s64 	%rd26, %rd1, %rd25;
	st.global.f32 	[%rd26], %f46;
$L__BB0_14:
	ret;

}
	// .globl	_Z14kernelAndSetIRPfS_jjifffiif
.visible .entry _Z14kernelAndSetIRPfS_jjifffiif(
	.param .u64 .ptr .align 1 _Z14kernelAndSetIRPfS_jjifffiif_param_0,
	.param .u64 .ptr .align 1 _Z14kernelAndSetIRPfS_jjifffiif_param_1,
	.param .u32 _Z14kernelAndSetIRPfS_jjifffiif_param_2,
	.param .u32 _Z14kernelAndSetIRPfS_jjifffiif_param_3,
	.param .u32 _Z14kernelAndSetIRPfS_jjifffiif_param_4,
	.param .f32 _Z14kernelAndSetIRPfS_jjifffiif_param_5,
	.param .f32 _Z14kernelAndSetIRPfS_jjifffiif_param_6,
	.param .f32 _Z14kernelAndSetIRPfS_jjifffiif_param_7,
	.param .u32 _Z14kernelAndSetIRPfS_jjifffiif_param_8,
	.param .u32 _Z14kernelAndSetIRPfS_jjifffiif_param_9,
	.param .f32 _Z14kernelAndSetIRPfS_jjifffiif_param_10
)
{
	.reg .pred 	%p<17>;
	.reg .b32 	%r<61>;
	.reg .b32 	%f<47>;
	.reg .b64 	%rd<33>;
	.reg .b64 	%fd<14>;

	ld.param.u64 	%rd3, [_Z14kernelAndSetIRPfS_jjifffiif_param_0];
	ld.param.u64 	%rd2, [_Z14kernelAndSetIRPfS_jjifffiif_param_1];
	ld.param.u32 	%r10, [_Z14kernelAndSetIRPfS_jjifffiif_param_2];
	ld.param.u32 	%r11, [_Z14kernelAndSetIRPfS_jjifffiif_param_3];
	ld.param.u32 	%r12, [_Z14kernelAndSetIRPfS_jjifffiif_param_4];
	ld.param.f32 	%f15, [_Z14kernelAndSetIRPfS_jjifffiif_param_5];
	ld.param.f32 	%f16, [_Z14kernelAndSetIRPfS_jjifffiif_param_6];
	ld.param.f32 	%f17, [_Z14kernelAndSetIRPfS_jjifffiif_param_7];
	ld.param.u32 	%r13, [_Z14kernelAndSetIRPfS_jjifffiif_param_8];
	ld.param.u32 	%r14, [_Z14kernelAndSetIRPfS_jjifffiif_param_9];
	ld.param.f32 	%f18, [_Z14kernelAndSetIRPfS_jjifffiif_param_10];
	cvta.to.global.u64 	%rd1, %rd3;
	mov.u32 	%r15, %ctaid.x;
	mov.u32 	%r16, %ntid.x;
	mov.u32 	%r17, %tid.x;
	mad.lo.s32 	%r1, %r15, %r16, %r17;
	mul.lo.s32 	%r18, %r11, %r10;
	setp.ge.u32 	%p1, %r1, %r18;
	@%p1 bra 	$L__BB1_15;
	div.u32 	%r3, %r1, %r11;
	mul.lo.s32 	%r19, %r3, %r11;
	sub.s32 	%r2, %r1, %r19;
	add.s32 	%r20, %r2, 1;
	setp.lt.u32 	%p2, %r20, %r11;
	add.s32 	%r21, %r3, 1;
	setp.lt.u32 	%p3, %r21, %r10;
	and.pred  	%p4, %p2, %p3;
	setp.ne.s32 	%p5, %r2, 0;
	and.pred  	%p6, %p5, %p4;
	setp.le.u32 	%p7, %r11, %r1;
	and.pred  	%p8, %p7, %p6;
	@%p8 bra 	$L__BB1_3;
	mad.lo.s32 	%r51, %r3, %r11, %r2;
	shl.b32 	%r52, %r51, 2;
	add.s32 	%r53, %r12, 1;
	mul.hi.s32 	%r54, %r53, 1431655766;
	shr.u32 	%r55, %r54, 31;
	add.s32 	%r56, %r54, %r55;
	mul.lo.s32 	%r57, %r56, 3;
	sub.s32 	%r58, %r53, %r57;
	add.s32 	%r59, %r52, %r58;
	mul.wide.u32 	%rd31, %r59, 4;
	add.s64 	%rd32, %rd1, %rd31;
	mov.b32 	%r60, 0;
	st.global.u32 	[%rd32], %r60;
	bra.uni 	$L__BB1_15;
$L__BB1_3:
	add.s32 	%r5, %r19, %r2;
	shl.b32 	%r6, %r5, 2;
	mul.wide.u32 	%rd4, %r6, 4;
	add.s64 	%rd5, %rd1, %rd4;
	ld.global.f32 	%f1, [%rd5+12];
	setp.leu.f32 	%p9, %f1, 0f00000000;
	mov.f32 	%f46, 0f00000000;
	@%p9 bra 	$L__BB1_13;
	mul.hi.s32 	%r22, %r12, 1431655766;
	shr.u32 	%r23, %r22, 31;
	add.s32 	%r24, %r22, %r23;
	mul.lo.s32 	%r25, %r24, 3;
	sub.s32 	%r7, %r12, %r25;
	add.s32 	%r8, %r6, %r7;
	mul.wide.u32 	%rd6, %r8, 4;
	add.s64 	%rd7, %rd1, %rd6;
	ld.global.f32 	%f2, [%rd7];
	add.s32 	%r26, %r6, -4;
	mul.wide.u32 	%rd8, %r26, 4;
	add.s64 	%rd9, %rd1, %rd8;
	ld.global.f32 	%f21, [%rd9+12];
	setp.leu.f32 	%p10, %f21, 0f00000000;
	mov.f32 	%f42, 0f00000000;
	@%p10 bra 	$L__BB1_6;
	add.s32 	%r27, %r8, -4;
	mul.wide.u32 	%rd10, %r27, 4;
	add.s64 	%rd11, %rd1, %rd10;
	ld.global.f32 	%f42, [%rd11];
$L__BB1_6:
	add.s32 	%r28, %r6, 4;
	mul.wide.u32 	%rd12, %r28, 4;
	add.s64 	%rd13, %rd1, %rd12;
	ld.global.f32 	%f23, [%rd13+12];
	setp.leu.f32 	%p11, %f23, 0f00000000;
	mov.f32 	%f43, 0f00000000;
	@%p11 bra 	$L__BB1_8;
	add.s32 	%r29, %r8, 4;
	mul.wide.u32 	%rd14, %r29, 4;
	add.s64 	%rd15, %rd1, %rd14;
	ld.global.f32 	%f43, [%rd15];
$L__BB1_8:
	fma.rn.f32 	%f25, %f2, 0fC0800000, %f42;
	add.f32 	%f7, %f25, %f43;
	add.s32 	%r30, %r5, %r11;
	shl.b32 	%r31, %r30, 2;
	mul.wide.u32 	%rd16, %r31, 4;
	add.s64 	%rd17, %rd1, %rd16;
	ld.global.f32 	%f26, [%rd17+12];
	setp.leu.f32 	%p12, %f26, 0f00000000;
	mov.f32 	%f44, 0f00000000;
	@%p12 bra 	$L__BB1_10;
	shl.b32 	%r32, %r11, 2;
	add.s32 	%r33, %r8, %r32;
	mul.wide.u32 	%rd18, %r33, 4;
	add.s64 	%rd19, %rd1, %rd18;
	ld.global.f32 	%f44, [%rd19];
$L__BB1_10:
	add.f32 	%f10, %f7, %f44;
	sub.s32 	%r34, %r2, %r11;
	add.s32 	%r35, %r34, %r19;
	shl.b32 	%r9, %r35, 2;
	mul.wide.u32 	%rd20, %r9, 4;
	add.s64 	%rd21, %rd1, %rd20;
	ld.global.f32 	%f28, [%rd21+12];
	setp.leu.f32 	%p13, %f28, 0f00000000;
	mov.f32 	%f45, 0f00000000;
	@%p13 bra 	$L__BB1_12;
	add.s32 	%r36, %r9, %r7;
	mul.wide.u32 	%rd22, %r36, 4;
	add.s64 	%rd23, %rd1, %rd22;
	ld.global.f32 	%f45, [%rd23];
$L__BB1_12:
	add.f32 	%f29, %f10, %f45;
	mul.f32 	%f30, %f1, %f1;
	mul.f32 	%f31, %f15, %f30;
	mul.f32 	%f32, %f15, %f31;
	mul.f32 	%f33, %f17, %f32;
	mul.f32 	%f34, %f17, %f33;
	mul.f32 	%f35, %f16, %f16;
	div.rn.f32 	%f36, %f34, %f35;
	mul.f32 	%f37, %f29, %f36;
	add.f32 	%f38, %f2, %f2;
	cvt.f64.f32 	%fd1, %f38;
	add.s32 	%r37, %r12, -1;
	mul.hi.s32 	%r38, %r37, 1431655766;
	shr.u32 	%r39, %r38, 31;
	add.s32 	%r40, %r38, %r39;
	mul.lo.s32 	%r41, %r40, 3;
	sub.s32 	%r42, %r37, %r41;
	add.s32 	%r43, %r6, %r42;
	mul.wide.u32 	%rd24, %r43, 4;
	add.s64 	%rd25, %rd1, %rd24;
	ld.global.f32 	%f39, [%rd25];
	cvt.f64.f32 	%fd2, %f39;
	mul.f32 	%f40, %f17, %f18;
	cvt.f64.f32 	%fd3, %f40;
	mul.f64 	%fd4, %fd3, 0d3FE0000000000000;
	mov.f64 	%fd5, 0d3FF0000000000000;
	sub.f64 	%fd6, %fd5, %fd4;
	mul.f64 	%fd7, %fd6, %fd2;
	sub.f64 	%fd8, %fd1, %fd7;
	cvt.f64.f32 	%fd9, %f37;
	add.f64 	%fd10, %fd8, %fd9;
	cvt.rn.f32.f64 	%f41, %fd10;
	cvt.f64.f32 	%fd11, %f41;
	add.f64 	%fd12, %fd4, 0d3FF0000000000000;
	div.rn.f64 	%fd13, %fd11, %fd12;
	cvt.rn.f32.f64 	%f46, %fd13;
$L__BB1_13:
	add.s32 	%r44, %r12, 1;
	mul.hi.s32 	%r45, %r44, 1431655766;
	shr.u32 	%r46, %r45, 31;
	add.s32 	%r47, %r45, %r46;
	mul.lo.s32 	%r48, %r47, 3;
	sub.s32 	%r49, %r44, %r48;
	add.s32 	%r50, %r6, %r49;
	mul.wide.u32 	%rd26, %r50, 4;
	add.s64 	%rd27, %rd1, %rd26;
	st.global.f32 	[%rd27], %f46;
	setp.ne.s32 	%p14, %r2, %r13;
	setp.ne.s32 	%p15, %r3, %r14;
	or.pred  	%p16, %p14, %p15;
	@%p16 bra 	$L__BB1_15;
	cvta.to.global.u64 	%rd28, %rd2;
	mul.wide.s32 	%rd29, %r12, 4;
	add.s64 	%rd30, %rd28, %rd29;
	st.global.f32 	[%rd30+-4], %f46;
$L__BB1_15:
	ret;

}
	// .globl	_Z23kernelAndSetIRAndSourcePfS_jjifffiiiiS_f
.visible .entry _Z23kernelAndSetIRAndSourcePfS_jjifffiiiiS_f(
	.param .u64 .ptr .align 1 _Z23kernelAndSetIRAndSourcePfS_jjifffiiiiS_f_param_0,
	.param .u64 .ptr .align 1 _Z23kernelAndSetIRAndSourcePfS_jjifffiiiiS_f_param_1,
	.param .u32 _Z23kernelAndSetIRAndSourcePfS_jjifffiiiiS_f_param_2,
	.param .u32 _Z23kernelAndSetIRAndSourcePfS_jjifffiiiiS_f_param_3,
	.param .u32 _Z23kernelAndSetIRAndSourcePfS_jjifffiiiiS_f_param_4,
	.param .f32 _Z23kernelAndSetIRAndSourcePfS_jjifffiiiiS_f_param_5,
	.param .f32 _Z23kernelAndSetIRAndSourcePfS_jjifffiiiiS_f_param_6,
	.param .f32 _Z23kernelAndSetIRAndSourcePfS_jjifffiiiiS_f_param_7,
	.param .u32 _Z23kernelAndSetIRAndSourcePfS_jjifffiiiiS_f_param_8,
	.param .u32 _Z23kernelAndSetIRAndSourcePfS_jjifffiiiiS_f_param_9,
	.param .u32 _Z23kernelAndSetIRAndSourcePfS_jjifffiiiiS_f_param_10,
	.param .u32 _Z23kernelAndSetIRAndSourcePfS_jjifffiiiiS_f_param_11,
	.param .u64 .ptr .align 1 _Z23kernelAndSetIRAndSourcePfS_jjifffiiiiS_f_param_12,
	.param .f32 _Z23kernelAndSetIRAndSourcePfS_jjifffiiiiS_f_param_13
)
{
	.reg .pred 	%p<20>;
	.reg .b32 	%r<63>;
	.reg .b32 	%f<51>;
	.reg .b64 	%rd<37>;
	.reg .b64 	%fd<14>;

	ld.param.u64 	%rd4, [_Z23kernelAndSetIRAndSourcePfS_jjifffiiiiS_f_param_0];
	ld.param.u64 	%rd2, [_Z23kernelAndSetIRAndSourcePfS_jjifffiiiiS_f_param_1];
	ld.param.u32 	%r10, [_Z23kernelAndSetIRAndSourcePfS_jjifffiiiiS_f_param_2];
	ld.param.u32 	%r11, [_Z23kernelAndSetIRAndSourcePfS_jjifffiiiiS_f_param_3];
	ld.param.u32 	%r12, [_Z23kernelAndSetIRAndSourcePfS_jjifffiiiiS_f_param_4];
	ld.param.f32 	%f18, [_Z23kernelAndSetIRAndSourcePfS_jjifffiiiiS_f_param_5];
	ld.param.f32 	%f19, [_Z23kernelAndSetIRAndSourcePfS_jjifffiiiiS_f_param_6];
	ld.param.f32 	%f20, [_Z23kernelAndSetIRAndSourcePfS_jjifffiiiiS_f_param_7];
	ld.param.u32 	%r13, [_Z23kernelAndSetIRAndSourcePfS_jjifffiiiiS_f_param_8];
	ld.param.u32 	%r14, [_Z23kernelAndSetIRAndSourcePfS_jjifffiiiiS_f_param_9];
	ld.param.u32 	%r15, [_Z23kernelAndSetIRAndSourcePfS_jjifffiiiiS_f_param_10];
	ld.param.u32 	%r16, [_Z23kernelAndSetIRAndSourcePfS_jjifffiiiiS_f_param_11];
	ld.param.u64 	%rd3, [_Z23kernelAndSetIRAndSourcePfS_jjifffiiiiS_f_param_12];
	ld.param.f32 	%f21, [_Z23kernelAndSetIRAndSourcePfS_jjifffiiiiS_f_param_13];
	cvta.to.global.u64 	%rd1, %rd4;
	mov.u32 	%r17, %ctaid.x;
	mov.u32 	%r18, %ntid.x;
	mov.u32 	%r19, %tid.x;
	mad.lo.s32 	%r1, %r17, %r18, %r19;
	mul.lo.s32 	%r20, %r11, %r10;
	setp.ge.u32 	%p1, %r1, %r20;
	@%p1 bra 	$L__BB2_17;
	div.u32 	%r3, %r1, %r11;
	mul.lo.s32 	%r21, %r3, %r11;
	sub.s32 	%r2, %r1, %r21;
	add.s32 	%r22, %r2, 1;
	setp.lt.u32 	%p2, %r22, %r11;
	add.s32 	%r23, %r3, 1;
	setp.lt.u32 	%p3, %r23, %r10;
	and.pred  	%p4, %p2, %p3;
	setp.ne.s32 	%p5, %r2, 0;
	and.pred  	%p6, %p5, %p4;
	setp.le.u32 	%p7, %r11, %r1;
	and.pred  	%p8, %p7, %p6;
	@%p8 bra 	$L__BB2_3;
	mad.lo.s32 	%r53, %r3, %r11, %r2;
	shl.b32 	%r54, %r53, 2;
	add.s32 	%r55, %r12, 1;
	mul.hi.s32 	%r56, %r55, 1431655766;
	shr.u32 	%r57, %r56, 31;
	add.s32 	%r58, %r56, %r57;
	mul.lo.s32 	%r59, %r58, 3;
	sub.s32 	%r60, %r55, %r59;
	add.s32 	%r61, %r54, %r60;
	mul.wide.u32 	%rd35, %r61, 4;
	add.s64 	%rd36, %rd1, %rd35;
	mov.b32 	%r62, 0;
	st.global.u32 	[%rd36], %r62;
	bra.uni 	$L__BB2_17;
$L__BB2_3:
	add.s32 	%r5, %r21, %r2;
	shl.b32 	%r6, %r5, 2;
	mul.wide.u32 	%rd5, %r6, 4;
	add.s64 	%rd6, %rd1, %rd5;
	ld.global.f32 	%f1, [%rd6+12];
	setp.leu.f32 	%p9, %f1, 0f00000000;
	mov.f32 	%f50, 0f00000000;
	@%p9 bra 	$L__BB2_15;
	mul.hi.s32 	%r24, %r12, 1431655766;
	shr.u32 	%r25, %r24, 31;
	add.s32 	%r26, %r24, %r25;
	mul.lo.s32 	%r27, %r26, 3;
	sub.s32 	%r7, %r12, %r27;
	add.s32 	%r8, %r6, %r7;
	mul.wide.u32 	%rd7, %r8, 4;
	add.s64 	%rd8, %rd1, %rd7;
	ld.global.f32 	%f2, [%rd8];
	add.s32 	%r28, %r6, -4;
	mul.wide.u32 	%rd9, %r28, 4;
	add.s64 	%rd10, %rd1, %rd9;
	ld.global.f32 	%f24, [%rd10+12];
	setp.leu.f32 	%p10, %f24, 0f00000000;
	mov.f32 	%f45, 0f00000000;
	@%p10 bra 	$L__BB2_6;
	add.s32 	%r29, %r8, -4;
	mul.wide.u32 	%rd11, %r29, 4;
	add.s64 	%rd12, %rd1, %rd11;
	ld.global.f32 	%f45, [%rd12];
$L__BB2_6:
	add.s32 	%r30, %r6, 4;
	mul.wide.u32 	%rd13, %r30, 4;
	add.s64 	%rd14, %rd1, %rd13;
	ld.global.f32 	%f26, [%rd14+12];
	setp.leu.f32 	%p11, %f26, 0f00000000;
	mov.f32 	%f46, 0f00000000;
	@%p11 bra 	$L__BB2_8;
	add.s32 	%r31, %r8, 4;
	mul.wide.u32 	%rd15, %r31, 4;
	add.s64 	%rd16, %rd1, %rd15;
	ld.global.f32 	%f46, [%rd16];
$L__BB2_8:
	fma.rn.f32 	%f28, %f2, 0fC0800000, %f45;
	add.f32 	%f7, %f28, %f46;
	add.s32 	%r32, %r5, %r11;
	shl.b32 	%r33, %r32, 2;
	mul.wide.u32 	%rd17, %r33, 4;
	add.s64 	%rd18, %rd1, %rd17;
	ld.global.f32 	%f29, [%rd18+12];
	setp.leu.f32 	%p12, %f29, 0f00000000;
	mov.f32 	%f47, 0f00000000;
	@%p12 bra 	$L__BB2_10;
	shl.b32 	%r34, %r11, 2;
	add.s32 	%r35, %r8, %r34;
	mul.wide.u32 	%rd19, %r35, 4;
	add.s64 	%rd20, %rd1, %rd19;
	ld.global.f32 	%f47, [%rd20];
$L__BB2_10:
	add.f32 	%f10, %f7, %f47;
	sub.s32 	%r36, %r2, %r11;
	add.s32 	%r37, %r36, %r21;
	shl.b32 	%r9, %r37, 2;
	mul.wide.u32 	%rd21, %r9, 4;
	add.s64 	%rd22, %rd1, %rd21;
	ld.global.f32 	%f31, [%rd22+12];
	setp.leu.f32 	%p13, %f31, 0f00000000;
	mov.f32 	%f48, 0f00000000;
	@%p13 bra 	$L__BB2_12;
	add.s32 	%r38, %r9, %r7;
	mul.wide.u32 	%rd23, %r38, 4;
	add.s64 	%rd24, %rd1, %rd23;
	ld.global.f32 	%f48, [%rd24];
$L__BB2_12:
	add.f32 	%f49, %f10, %f48;
	setp.ne.s32 	%p14, %r2, %r15;
	setp.ne.s32 	%p15, %r3, %r16;
	or.pred  	%p16, %p14, %p15;
	@%p16 bra 	$L__BB2_14;
	cvta.to.global.u64 	%rd25, %rd3;
	mul.wide.s32 	%rd26, %r12, 4;
	add.s64 	%rd27, %rd25, %rd26;
	ld.global.f32 	%f32, [%rd27+-4];
	add.f32 	%f49, %f49, %f32;
$L__BB2_14:
	mul.f32 	%f33, %f1, %f1;
	mul.f32 	%f34, %f18, %f33;
	mul.f32 	%f35, %f18, %f34;
	mul.f32 	%f36, %f20, %f35;
	mul.f32 	%f37, %f20, %f36;
	mul.f32 	%f38, %f19, %f19;
	div.rn.f32 	%f39, %f37, %f38;
	mul.f32 	%f40, %f49, %f39;
	add.f32 	%f41, %f2, %f2;
	cvt.f64.f32 	%fd1, %f41;
	add.s32 	%r39, %r12, -1;
	mul.hi.s32 	%r40, %r39, 1431655766;
	shr.u32 	%r41, %r40, 31;
	add.s32 	%r42, %r40, %r41;
	mul.lo.s32 	%r43, %r42, 3;
	sub.s32 	%r44, %r39, %r43;
	add.s32 	%r45, %r6, %r44;
	mul.wide.u32 	%rd28, %r45, 4;
	add.s64 	%rd29, %rd1, %rd28;
	ld.global.f32 	%f42, [%rd29];
	cvt.f64.f32 	%fd2, %f42;
	mul.f32 	%f43, %f20, %f21;
	cvt.f64.f32 	%fd3, %f43;
	mul.f64 	%fd4, %fd3, 0d3FE0000000000000;
	mov.f64 	%fd5, 0d3FF0000000000000;
	sub.f64 	%fd6, %fd5, %fd4;
	mul.f64 	%fd7, %fd6, %fd2;
	sub.f64 	%fd8, %fd1, %fd7;
	cvt.f64.f32 	%fd9, %f40;
	add.f64 	%fd10, %fd8, %fd9;
	cvt.rn.f32.f64 	%f44, %fd10;
	cvt.f64.f32 	%fd11, %f44;
	add.f64 	%fd12, %fd4, 0d3FF0000000000000;
	div.rn.f64 	%fd13, %fd11, %fd12;
	cvt.rn.f32.f64 	%f50, %fd13;
$L__BB2_15:
	add.s32 	%r46, %r12, 1;
	mul.hi.s32 	%r47, %r46, 1431655766;
	shr.u32 	%r48, %r47, 31;
	add.s32 	%r49, %r47, %r48;
	mul.lo.s32 	%r50, %r49, 3;
	sub.s32 	%r51, %r46, %r50;
	add.s32 	%r52, %r6, %r51;
	mul.wide.u32 	%rd30, %r52, 4;
	add.s64 	%rd31, %rd1, %rd30;
	st.global.f32 	[%rd31], %f50;
	setp.ne.s32 	%p17, %r2, %r13;
	setp.ne.s32 	%p18, %r3, %r14;
	or.pred  	%p19, %p17, %p18;
	@%p19 bra 	$L__BB2_17;
	cvta.to.global.u64 	%rd32, %rd2;
	mul.wide.s32 	%rd33, %r12, 4;
	add.s64 	%rd34, %rd32, %rd33;
	st.global.f32 	[%rd34+-4], %f50;
$L__BB2_17:
	ret;

}
	// .globl	_Z7kernel2PfS_jjfff
.visible .entry _Z7kernel2PfS_jjfff(
	.param .u64 .ptr .align 1 _Z7kernel2PfS_jjfff_param_0,
	.param .u64 .ptr .align 1 _Z7kernel2PfS_jjfff_param_1,
	.param .u32 _Z7kernel2PfS_jjfff_param_2,
	.param .u32 _Z7kernel2PfS_jjfff_param_3,
	.param .f32 _Z7kernel2PfS_jjfff_param_4,
	.param .f32 _Z7kernel2PfS_jjfff_param_5,
	.param .f32 _Z7kernel2PfS_jjfff_param_6
)
{
	.reg .pred 	%p<10>;
	.reg .b32 	%r<19>;
	.reg .b32 	%f<23>;
	.reg .b64 	%rd<20>;
	.reg .b64 	%fd<8>;

	ld.param.u64 	%rd4, [_Z7kernel2PfS_jjfff_param_0];
	ld.param.u64 	%rd5, [_Z7kernel2PfS_jjfff_param_1];
	ld.param.u32 	%r5, [_Z7kernel2PfS_jjfff_param_2];
	ld.param.u32 	%r6, [_Z7kernel2PfS_jjfff_param_3];
	cvta.to.global.u64 	%rd1, %rd5;
	cvta.to.global.u64 	%rd2, %rd4;
	mov.u32 	%r7, %ctaid.x;
	mov.u32 	%r8, %ntid.x;
	mov.u32 	%r9, %tid.x;
	mad.lo.s32 	%r1, %r7, %r8, %r9;
	mul.lo.s32 	%r10, %r6, %r5;
	setp.ge.u32 	%p1, %r1, %r10;
	@%p1 bra 	$L__BB3_6;
	div.u32 	%r3, %r1, %r6;
	mul.lo.s32 	%r11, %r3, %r6;
	sub.s32 	%r2, %r1, %r11;
	add.s32 	%r12, %r2, 1;
	setp.lt.u32 	%p2, %r12, %r6;
	add.s32 	%r13, %r3, 1;
	setp.lt.u32 	%p3, %r13, %r5;
	and.pred  	%p4, %p2, %p3;
	setp.ne.s32 	%p5, %r2, 0;
	and.pred  	%p6, %p5, %p4;
	setp.le.u32 	%p7, %r6, %r1;
	and.pred  	%p8, %p7, %p6;
	@%p8 bra 	$L__BB3_3;
	mad.lo.s32 	%r18, %r3, %r6, %r2;
	mul.wide.u32 	%rd17, %r18, 12;
	add.s64 	%rd18, %rd1, %rd17;
	add.s64 	%rd19, %rd2, %rd17;
	ld.global.f32 	%f18, [%rd19];
	ld.global.f32 	%f19, [%rd19+4];
	ld.global.f32 	%f20, [%rd19+8];
	st.global.f32 	[%rd18], %f18;
	st.global.f32 	[%rd18+4], %f19;
	st.global.f32 	[%rd18+8], %f20;
	bra.uni 	$L__BB3_6;
$L__BB3_3:
	mad.lo.s32 	%r4, %r3, %r6, %r2;
	mul.wide.u32 	%rd6, %r4, 12;
	add.s64 	%rd3, %rd2, %rd6;
	ld.global.f32 	%f1, [%rd3+8];
	setp.neu.f32 	%p9, %f1, 0f00000000;
	mov.f32 	%f21, 0f00000000;
	mov.f32 	%f22, %f21;
	@%p9 bra 	$L__BB3_5;
	ld.global.f32 	%f7, [%rd3+4];
	ld.global.f32 	%f8, [%rd3];
	add.s32 	%r14, %r4, 1;
	mul.wide.u32 	%rd7, %r14, 12;
	add.s64 	%rd8, %rd2, %rd7;
	ld.global.f32 	%f9, [%rd8];
	add.s32 	%r15, %r4, -1;
	mul.wide.u32 	%rd9, %r15, 12;
	add.s64 	%rd10, %rd2, %rd9;
	ld.global.f32 	%f10, [%rd10];
	add.f32 	%f11, %f9, %f10;
	add.s32 	%r16, %r4, %r6;
	mul.wide.u32 	%rd11, %r16, 12;
	add.s64 	%rd12, %rd2, %rd11;
	ld.global.f32 	%f12, [%rd12];
	add.f32 	%f13, %f11, %f12;
	sub.s32 	%r17, %r4, %r6;
	mul.wide.u32 	%rd13, %r17, 12;
	add.s64 	%rd14, %rd2, %rd13;
	ld.global.f32 	%f14, [%rd14];
	add.f32 	%f15, %f13, %f14;
	mul.f32 	%f16, %f15, 0f3E800000;
	cvt.f64.f32 	%fd1, %f1;
	mov.f64 	%fd2, 0d3FF0000000000000;
	sub.f64 	%fd3, %fd2, %fd1;
	mul.f64 	%fd4, %fd3, 0d3FF8000000000000;
	sub.f32 	%f17, %f16, %f8;
	cvt.f64.f32 	%fd5, %f17;
	cvt.f64.f32 	%fd6, %f7;
	fma.rn.f64 	%fd7, %fd4, %fd5, %fd6;
	cvt.rn.f32.f64 	%f22, %fd7;
	add.f32 	%f21, %f8, %f22;
$L__BB3_5:
	add.s64 	%rd16, %rd1, %rd6;
	st.global.f32 	[%rd16], %f21;
	st.global.f32 	[%rd16+4], %f22;
	st.global.f32 	[%rd16+8], %f1;
$L__BB3_6:
	ret;

}


// ===== COMPILED SASS (sm_100) =====

	.target	sm_100

	.elftype	@"ET_EXEC"


//--------------------- .note.nv.tkinfo           --------------------------
	.section	.note.nv.tkinfo,"",@"SHT_NOTE"
	.sectionflags	@"SHF_NOTE_NV_TKINFO"
	.tkinfo
        /*0018*/ 	.word	0x00000002
        /*0030*/ 	.string	""
        /*0030*/ 	.string	"ptxas"
        /*0030*/ 	.string	"Cuda compilation tools, release 13.0, V13.0.88"
        /*0030*/ 	.string	"Build cuda_13.0.r13.0/compiler.36424714_0"
        /*0030*/ 	.string	"-arch sm_100 -m 64 "



//--------------------- .note.nv.cuinfo           --------------------------
	.section	.note.nv.cuinfo,"",@"SHT_NOTE"
	.sectionflags	@"SHF_NOTE_NV_CUINFO"
        /*0018*/ 	.short	0x0002
        /*001a*/ 	.short	0x0064
        /*001c*/ 	.short	0x0082
	.zero		2


//--------------------- .nv.info                  --------------------------
	.section	.nv.info,"",@"SHT_CUDA_INFO"
	.align	4


	//----- nvinfo : EIATTR_REGCOUNT
	.align		4
        /*0000*/ 	.byte	0x04, 0x2f
        /*0002*/ 	.short	(.L_1 - .L_0)
	.align		4
.L_0:
        /*0004*/ 	.word	index@(_Z6kernelPfjjiffff)
        /*0008*/ 	.word	0x00000019


	//----- nvinfo : EIATTR_FRAME_SIZE
	.align		4
.L_1:
        /*000c*/ 	.byte	0x04, 0x11
        /*000e*/ 	.short	(.L_3 - .L_2)
	.align		4
.L_2:
        /*0010*/ 	.word	index@($__internal_5_$__cuda_sm3x_div_rn_noftz_f32_slowpath)
        /*0014*/ 	.word	0x00000000


	//----- nvinfo : EIATTR_FRAME_SIZE
	.align		4
.L_3:
        /*0018*/ 	.byte	0x04, 0x11
        /*001a*/ 	.short	(.L_5 - .L_4)
	.align		4
.L_4:
        /*001c*/ 	.word	index@($__internal_4_$__cuda_sm20_div_rn_f64_full)
        /*0020*/ 	.word	0x00000000


	//----- nvinfo : EIATTR_FRAME_SIZE
	.align		4
.L_5:
        /*0024*/ 	.byte	0x04, 0x11
        /*0026*/ 	.short	(.L_7 - .L_6)
	.align		4
.L_6:
        /*0028*/ 	.word	index@(_Z6kernelPfjjiffff)
        /*002c*/ 	.word	0x00000000


	//----- nvinfo : EIATTR_REGCOUNT
	.align		4
.L_7:
        /*0030*/ 	.byte	0x04, 0x2f
        /*0032*/ 	.short	(.L_9 - .L_8)
	.align		4
.L_8:
        /*0034*/ 	.word	index@(_Z14kernelAndSetIRPfS_jjifffiif)
        /*0038*/ 	.word	0x0000001b


	//----- nvinfo : EIATTR_FRAME_SIZE
	.align		4
.L_9:
        /*003c*/ 	.byte	0x04, 0x11
        /*003e*/ 	.short	(.L_11 - .L_10)
	.align		4
.L_10:
        /*0040*/ 	.word	index@($__internal_3_$__cuda_sm3x_div_rn_noftz_f32_slowpath)
        /*0044*/ 	.word	0x00000000


	//----- nvinfo : EIATTR_FRAME_SIZE
	.align		4
.L_11:
        /*0048*/ 	.byte	0x04, 0x11
        /*004a*/ 	.short	(.L_13 - .L_12)
	.align		4
.L_12:
        /*004c*/ 	.word	index@($__internal_2_$__cuda_sm20_div_rn_f64_full)
        /*0050*/ 	.word	0x00000000


	//----- nvinfo : EIATTR_FRAME_SIZE
	.align		4
.L_13:
        /*0054*/ 	.byte	0x04, 0x11
        /*0056*/ 	.short	(.L_15 - .L_14)
	.align		4
.L_14:
        /*0058*/ 	.word	index@(_Z14kernelAndSetIRPfS_jjifffiif)
        /*005c*/ 	.word	0x00000000


	//----- nvinfo : EIATTR_REGCOUNT
	.align		4
.L_15:
        /*0060*/ 	.byte	0x04, 0x2f
        /*0062*/ 	.short	(.L_17 - .L_16)
	.align		4
.L_16:
        /*0064*/ 	.word	index@(_Z23kernelAndSetIRAndSourcePfS_jjifffiiiiS_f)
        /*0068*/ 	.word	0x0000001c


	//----- nvinfo : EIATTR_FRAME_SIZE
	.align		4
.L_17:
        /*006c*/ 	.byte	0x04, 0x11
        /*006e*/ 	.short	(.L_19 - .L_18)
	.align		4
.L_18:
        /*0070*/ 	.word	index@($__internal_1_$__cuda_sm3x_div_rn_noftz_f32_slowpath)
        /*0074*/ 	.word	0x00000000


	//----- nvinfo : EIATTR_FRAME_SIZE
	.align		4
.L_19:
        /*0078*/ 	.byte	0x04, 0x11
        /*007a*/ 	.short	(.L_21 - .L_20)
	.align		4
.L_20:
        /*007c*/ 	.word	index@($__internal_0_$__cuda_sm20_div_rn_f64_full)
        /*0080*/ 	.word	0x00000000


	//----- nvinfo : EIATTR_FRAME_SIZE
	.align		4
.L_21:
        /*0084*/ 	.byte	0x04, 0x11
        /*0086*/ 	.short	(.L_23 - .L_22)
	.align		4
.L_22:
        /*0088*/ 	.word	index@(_Z23kernelAndSetIRAndSourcePfS_jjifffiiiiS_f)
        /*008c*/ 	.word	0x00000000


	//----- nvinfo : EIATTR_REGCOUNT
	.align		4
.L_23:
        /*0090*/ 	.byte	0x04, 0x2f
        /*0092*/ 	.short	(.L_25 - .L_24)
	.align		4
.L_24:
        /*0094*/ 	.word	index@(_Z7kernel2PfS_jjfff)
        /*0098*/ 	.word	0x00000015


	//----- nvinfo : EIATTR_FRAME_SIZE
	.align		4
.L_25:
        /*009c*/ 	.byte	0x04, 0x11
        /*009e*/ 	.short	(.L_27 - .L_26)
	.align		4
.L_26:
        /*00a0*/ 	.word	index@(_Z7kernel2PfS_jjfff)
        /*00a4*/ 	.word	0x00000000


	//----- nvinfo : EIATTR_MIN_STACK_SIZE
	.align		4
.L_27:
        /*00a8*/ 	.byte	0x04, 0x12
        /*00aa*/ 	.short	(.L_29 - .L_28)
	.align		4
.L_28:
        /*00ac*/ 	.word	index@(_Z7kernel2PfS_jjfff)
        /*00b0*/ 	.word	0x00000000


	//----- nvinfo : EIATTR_MIN_STACK_SIZE
	.align		4
.L_29:
        /*00b4*/ 	.byte	0x04, 0x12
        /*00b6*/ 	.short	(.L_31 - .L_30)
	.align		4
.L_30:
        /*00b8*/ 	.word	index@(_Z23kernelAndSetIRAndSourcePfS_jjifffiiiiS_f)
        /*00bc*/ 	.word	0x00000000


	//----- nvinfo : EIATTR_MIN_STACK_SIZE
	.align		4
.L_31:
        /*00c0*/ 	.byte	0x04, 0x12
        /*00c2*/ 	.short	(.L_33 - .L_32)
	.align		4
.L_32:
        /*00c4*/ 	.word	index@(_Z14kernelAndSetIRPfS_jjifffiif)
        /*00c8*/ 	.word	0x00000000


	//----- nvinfo : EIATTR_MIN_STACK_SIZE
	.align		4
.L_33:
        /*00cc*/ 	.byte	0x04, 0x12
        /*00ce*/ 	.short	(.L_35 - .L_34)
	.align		4
.L_34:
        /*00d0*/ 	.word	index@(_Z6kernelPfjjiffff)
        /*00d4*/ 	.word	0x00000000
.L_35:


//--------------------- .nv.compat                --------------------------
	.section	.nv.compat,"",@"SHT_CUDA_COMPAT_INFO"
	.align	4
        /*0000*/ 	.byte	0x02, 0x09, 0x00, 0x00, 0x02, 0x02, 0x01, 0x00, 0x02, 0x05, 0x05, 0x00, 0x03, 0x07, 0x01, 0x01
        /*0010*/ 	.byte	0x02, 0x03, 0x00, 0x00, 0x02, 0x06, 0x01, 0x00, 0x04, 0x0b, 0x08, 0x00, 0x01, 0x00, 0x00, 0x00
        /*0020*/ 	.byte	0x00, 0x00, 0x00, 0x00


//--------------------- .nv.info._Z7kernel2PfS_jjfff --------------------------
	.section	.nv.info._Z7kernel2PfS_jjfff,"",@"SHT_CUDA_INFO"
	.sectionflags	@""
	.align	4


	//----- nvinfo : EIATTR_CUDA_API_VERSION
	.align		4
        /*0000*/ 	.byte	0x04, 0x37
        /*0002*/ 	.short	(.L_37 - .L_36)
.L_36:
        /*0004*/ 	.word	0x00000082


	//----- nvinfo : EIATTR_KPARAM_INFO
	.align		4
.L_37:
        /*0008*/ 	.byte	0x04, 0x17
        /*000a*/ 	.short	(.L_39 - .L_38)
.L_38:
        /*000c*/ 	.word	0x00000000
        /*0010*/ 	.short	0x0006
        /*0012*/ 	.short	0x0020
        /*0014*/ 	.byte	0x00, 0xf0, 0x11, 0x00


	//----- nvinfo : EIATTR_KPARAM_INFO
	.align		4
.L_39:
        /*0018*/ 	.byte	0x04, 0x17
        /*001a*/ 	.short	(.L_41 - .L_40)
.L_40:
        /*001c*/ 	.word	0x00000000
        /*0020*/ 	.short	0x0005
        /*0022*/ 	.short	0x001c
        /*0024*/ 	.byte	0x00, 0xf0, 0x11, 0x00


	//----- nvinfo : EIATTR_KPARAM_INFO
	.align		4
.L_41:
        /*0028*/ 	.byte	0x04, 0x17
        /*002a*/ 	.short	(.L_43 - .L_42)
.L_42:
        /*002c*/ 	.word	0x00000000
        /*0030*/ 	.short	0x0004
        /*0032*/ 	.short	0x0018
        /*0034*/ 	.byte	0x00, 0xf0, 0x11, 0x00


	//----- nvinfo : EIATTR_KPARAM_INFO
	.align		4
.L_43:
        /*0038*/ 	.byte	0x04, 0x17
        /*003a*/ 	.short	(.L_45 - .L_44)
.L_44:
        /*003c*/ 	.word	0x00000000
        /*0040*/ 	.short	0x0003
        /*0042*/ 	.short	0x0014
        /*0044*/ 	.byte	0x00, 0xf0, 0x11, 0x00


	//----- nvinfo : EIATTR_KPARAM_INFO
	.align		4
.L_45:
        /*0048*/ 	.byte	0x04, 0x17
        /*004a*/ 	.short	(.L_47 - .L_46)
.L_46:
        /*004c*/ 	.word	0x00000000
        /*0050*/ 	.short	0x0002
        /*0052*/ 	.short	0x0010
        /*0054*/ 	.byte	0x00, 0xf0, 0x11, 0x00


	//----- nvinfo : EIATTR_KPARAM_INFO
	.align		4
.L_47:
        /*0058*/ 	.byte	0x04, 0x17
        /*005a*/ 	.short	(.L_49 - .L_48)
.L_48:
        /*005c*/ 	.word	0x00000000
        /*0060*/ 	.short	0x0001
        /*0062*/ 	.short	0x0008
        /*0064*/ 	.byte	0x00, 0xf5, 0x21, 0x00


	//----- nvinfo : EIATTR_KPARAM_INFO
	.align		4
.L_49:
        /*0068*/ 	.byte	0x04, 0x17
        /*006a*/ 	.short	(.L_51 - .L_50)
.L_50:
        /*006c*/ 	.word	0x00000000
        /*0070*/ 	.short	0x0000
        /*0072*/ 	.short	0x0000
        /*0074*/ 	.byte	0x00, 0xf5, 0x21, 0x00


	//----- nvinfo : EIATTR_SPARSE_MMA_MASK
	.align		4
.L_51:
        /*0078*/ 	.byte	0x03, 0x50
        /*007a*/ 	.short	0x0000


	//----- nvinfo : EIATTR_MAXREG_COUNT
	.align		4
        /*007c*/ 	.byte	0x03, 0x1b
        /*007e*/ 	.short	0x00ff


	//----- nvinfo : EIATTR_MERCURY_ISA_VERSION
	.align		4
        /*0080*/ 	.byte	0x03, 0x5f
        /*0082*/ 	.short	0x0101


	//----- nvinfo : EIATTR_VRC_CTA_INIT_COUNT
	.align		4
        /*0084*/ 	.byte	0x02, 0x4a
	.zero		1
	.zero		1


	//----- nvinfo : EIATTR_EXIT_INSTR_OFFSETS
	.align		4
        /*0088*/ 	.byte	0x04, 0x1c
        /*008a*/ 	.short	(.L_53 - .L_52)


	//   ....[0]....
.L_52:
        /*008c*/ 	.word	0x00000080


	//   ....[1]....
        /*0090*/ 	.word	0x00000300


	//   ....[2]....
        /*0094*/ 	.word	0x000005a0


	//----- nvinfo : EIATTR_CRS_STACK_SIZE
	.align		4
.L_53:
        /*0098*/ 	.byte	0x04, 0x1e
        /*009a*/ 	.short	(.L_55 - .L_54)
.L_54:
        /*009c*/ 	.word	0x00000000


	//----- nvinfo : EIATTR_CBANK_PARAM_SIZE
	.align		4
.L_55:
        /*00a0*/ 	.byte	0x03, 0x19
        /*00a2*/ 	.short	0x0024


	//----- nvinfo : EIATTR_PARAM_CBANK
	.align		4
        /*00a4*/ 	.byte	0x04, 0x0a
        /*00a6*/ 	.short	(.L_57 - .L_56)
	.align		4
.L_56:
        /*00a8*/ 	.word	index@(.nv.constant0._Z7kernel2PfS_jjfff)
        /*00ac*/ 	.short	0x0380
        /*00ae*/ 	.short	0x0024


	//----- nvinfo : EIATTR_SW_WAR
	.align		4
.L_57:
        /*00b0*/ 	.byte	0x04, 0x36
        /*00b2*/ 	.short	(.L_59 - .L_58)
.L_58:
        /*00b4*/ 	.word	0x00000008
.L_59:


//--------------------- .nv.info._Z23kernelAndSetIRAndSourcePfS_jjifffiiiiS_f --------------------------
	.section	.nv.info._Z23kernelAndSetIRAndSourcePfS_jjifffiiiiS_f,"",@"SHT_CUDA_INFO"
	.sectionflags	@""
	.align	4


	//----- nvinfo : EIATTR_CUDA_API_VERSION
	.align		4
        /*0000*/ 	.byte	0x04, 0x37
        /*0002*/ 	.short	(.L_61 - .L_60)
.L_60:
        /*0004*/ 	.word	0x00000082


	//----- nvinfo : EIATTR_KPARAM_INFO
	.align		4
.L_61:
        /*0008*/ 	.byte	0x04, 0x17
        /*000a*/ 	.short	(.L_63 - .L_62)
.L_62:
        /*000c*/ 	.word	0x00000000
        /*0010*/ 	.short	0x000d
        /*0012*/ 	.short	0x0040
        /*0014*/ 	.byte	0x00, 0xf0, 0x11, 0x00


	//----- nvinfo : EIATTR_KPARAM_INFO
	.align		4
.L_63:
        /*0018*/ 	.byte	0x04, 0x17
        /*001a*/ 	.short	(.L_65 - .L_64)
.L_64:
        /*001c*/ 	.word	0x00000000
        /*0020*/ 	.short	0x000c
        /*0022*/ 	.short	0x0038
        /*0024*/ 	.byte	0x00, 0xf5, 0x21, 0x00


	//----- nvinfo : EIATTR_KPARAM_INFO
	.align		4
.L_65:
        /*0028*/ 	.byte	0x04, 0x17
        /*002a*/ 	.short	(.L_67 - .L_66)
.L_66:
        /*002c*/ 	.word	0x00000000
        /*0030*/ 	.short	0x000b
        /*0032*/ 	.short	0x0034
        /*0034*/ 	.byte	0x00, 0xf0, 0x11, 0x00


	//----- nvinfo : EIATTR_KPARAM_INFO
	.align		4
.L_67:
        /*0038*/ 	.byte	0x04, 0x17
        /*003a*/ 	.short	(.L_69 - .L_68)
.L_68:
        /*003c*/ 	.word	0x00000000
        /*0040*/ 	.short	0x000a
        /*0042*/ 	.short	0x0030
        /*0044*/ 	.byte	0x00, 0xf0, 0x11, 0x00


	//----- nvinfo : EIATTR_KPARAM_INFO
	.align		4
.L_69:
        /*0048*/ 	.byte	0x04, 0x17
        /*004a*/ 	.short	(.L_71 - .L_70)
.L_70:
        /*004c*/ 	.word	0x00000000
        /*0050*/ 	.short	0x0009
        /*0052*/ 	.short	0x002c
        /*0054*/ 	.byte	0x00, 0xf0, 0x11, 0x00


	//----- nvinfo : EIATTR_KPARAM_INFO
	.align		4
.L_71:
        /*0058*/ 	.byte	0x04, 0x17
        /*005a*/ 	.short	(.L_73 - .L_72)
.L_72:
        /*005c*/ 	.word	0x00000000
        /*0060*/ 	.short	0x0008
        /*0062*/ 	.short	0x0028
        /*0064*/ 	.byte	0x00, 0xf0, 0x11, 0x00


	//----- nvinfo : EIATTR_KPARAM_INFO
	.align		4
.L_73:
        /*0068*/ 	.byte	0x04, 0x17
        /*006a*/ 	.short	(.L_75 - .L_74)
.L_74:
        /*006c*/ 	.word	0x00000000
        /*0070*/ 	.short	0x0007
        /*0072*/ 	.short	0x0024
        /*0074*/ 	.byte	0x00, 0xf0, 0x11, 0x00


	//----- nvinfo : EIATTR_KPARAM_INFO
	.align		4
.L_75:
        /*0078*/ 	.byte	0x04, 0x17
        /*007a*/ 	.short	(.L_77 - .L_76)
.L_76:
        /*007c*/ 	.word	0x00000000
        /*0080*/ 	.short	0x0006
        /*0082*/ 	.short	0x0020
        /*0084*/ 	.byte	0x00, 0xf0, 0x11, 0x00


	//----- nvinfo : EIATTR_KPARAM_INFO
	.align		4
.L_77:
        /*0088*/ 	.byte	0x04, 0x17
        /*008a*/ 	.short	(.L_79 - .L_78)
.L_78:
        /*008c*/ 	.word	0x00000000
        /*0090*/ 	.short	0x0005
        /*0092*/ 	.short	0x001c
        /*0094*/ 	.byte	0x00, 0xf0, 0x11, 0x00


	//----- nvinfo : EIATTR_KPARAM_INFO
	.align		4
.L_79:
        /*0098*/ 	.byte	0x04, 0x17
        /*009a*/ 	.short	(.L_81 - .L_80)
.L_80:
        /*009c*/ 	.word	0x00000000
        /*00a0*/ 	.short	0x0004
        /*00a2*/ 	.short	0x0018
        /*00a4*/ 	.byte	0x00, 0xf0, 0x11, 0x00


	//----- nvinfo : EIATTR_KPARAM_INFO
	.align		4
.L_81:
        /*00a8*/ 	.byte	0x04, 0x17
        /*00aa*/ 	.short	(.L_83 - .L_82)
.L_82:
        /*00ac*/ 	.word	0x00000000
        /*00b0*/ 	.short	0x0003
        /*00b2*/ 	.short	0x0014
        /*00b4*/ 	.byte	0x00, 0xf0, 0x11, 0x00


	//----- nvinfo : EIATTR_KPARAM_INFO
	.align		4
.L_83:
        /*00b8*/ 	.byte	0x04, 0x17
        /*00ba*/ 	.short	(.L_85 - .L_84)
.L_84:
        /*00bc*/ 	.word	0x00000000
        /*00c0*/ 	.short	0x0002
        /*00c2*/ 	.short	0x0010
        /*00c4*/ 	.byte	0x00, 0xf0, 0x11, 0x00


	//----- nvinfo : EIATTR_KPARAM_INFO
	.align		4
.L_85:
        /*00c8*/ 	.byte	0x04, 0x17
        /*00ca*/ 	.short	(.L_87 - .L_86)
.L_86:
        /*00cc*/ 	.word	0x00000000
        /*00d0*/ 	.short	0x0001
        /*00d2*/ 	.short	0x0008
        /*00d4*/ 	.byte	0x00, 0xf5, 0x21, 0x00


	//----- nvinfo : EIATTR_KPARAM_INFO
	.align		4
.L_87:
        /*00d8*/ 	.byte	0x04, 0x17
        /*00da*/ 	.short	(.L_89 - .L_88)
.L_88:
        /*00dc*/ 	.word	0x00000000
        /*00e0*/ 	.short	0x0000
        /*00e2*/ 	.short	0x0000
        /*00e4*/ 	.byte	0x00, 0xf5, 0x21, 0x00


	//----- nvinfo : EIATTR_SPARSE_MMA_MASK
	.align		4
.L_89:
        /*00e8*/ 	.byte	0x03, 0x50
        /*00ea*/ 	.short	0x0000


	//----- nvinfo : EIATTR_MAXREG_COUNT
	.align		4
        /*00ec*/ 	.byte	0x03, 0x1b
        /*00ee*/ 	.short	0x00ff


	//----- nvinfo : EIATTR_MERCURY_ISA_VERSION
	.align		4
        /*00f0*/ 	.byte	0x03, 0x5f
        /*00f2*/ 	.short	0x0101


	//----- nvinfo : EIATTR_VRC_CTA_INIT_COUNT
	.align		4
        /*00f4*/ 	.byte	0x02, 0x4a
	.zero		1
	.zero		1


	//----- nvinfo : EIATTR_EXIT_INSTR_OFFSETS
	.align		4
        /*00f8*/ 	.byte	0x04, 0x1c
        /*00fa*/ 	.short	(.L_91 - .L_90)


	//   ....[0]....
.L_90:
        /*00fc*/ 	.word	0x00000080


	//   ....[1]....
        /*0100*/ 	.word	0x000002f0


	//   ....[2]....
        /*0104*/ 	.word	0x00000bf0


	//   ....[3]....
        /*0108*/ 	.word	0x00000c30


	//----- nvinfo : EIATTR_CRS_STACK_SIZE
	.align		4
.L_91:
        /*010c*/ 	.byte	0x04, 0x1e
        /*010e*/ 	.short	(.L_93 - .L_92)
.L_92:
        /*0110*/ 	.word	0x00000000


	//----- nvinfo : EIATTR_CBANK_PARAM_SIZE
	.align		4
.L_93:
        /*0114*/ 	.byte	0x03, 0x19
        /*0116*/ 	.short	0x0044


	//----- nvinfo : EIATTR_PARAM_CBANK
	.align		4
        /*0118*/ 	.byte	0x04, 0x0a
        /*011a*/ 	.short	(.L_95 - .L_94)
	.align		4
.L_94:
        /*011c*/ 	.word	index@(.nv.constant0._Z23kernelAndSetIRAndSourcePfS_jjifffiiiiS_f)
        /*0120*/ 	.short	0x0380
        /*0122*/ 	.short	0x0044


	//----- nvinfo : EIATTR_SW_WAR
	.align		4
.L_95:
        /*0124*/ 	.byte	0x04, 0x36
        /*0126*/ 	.short	(.L_97 - .L_96)
.L_96:
        /*0128*/ 	.word	0x00000008
.L_97:


//--------------------- .nv.info._Z14kernelAndSetIRPfS_jjifffiif --------------------------
	.section	.nv.info._Z14kernelAndSetIRPfS_jjifffiif,"",@"SHT_CUDA_INFO"
	.sectionflags	@""
	.align	4


	//----- nvinfo : EIATTR_CUDA_API_VERSION
	.align		4
        /*0000*/ 	.byte	0x04, 0x37
        /*0002*/ 	.short	(.L_99 - .L_98)
.L_98:
        /*0004*/ 	.word	0x00000082


	//----- nvinfo : EIATTR_KPARAM_INFO
	.align		4
.L_99:
        /*0008*/ 	.byte	0x04, 0x17
        /*000a*/ 	.short	(.L_101 - .L_100)
.L_100:
        /*000c*/ 	.word	0x00000000
        /*0010*/ 	.short	0x000a
        /*0012*/ 	.short	0x0030
        /*0014*/ 	.byte	0x00, 0xf0, 0x11, 0x00


	//----- nvinfo : EIATTR_KPARAM_INFO
	.align		4
.L_101:
        /*0018*/ 	.byte	0x04, 0x17
        /*001a*/ 	.short	(.L_103 - .L_102)
.L_102:
        /*001c*/ 	.word	0x00000000
        /*0020*/ 	.short	0x0009
        /*0022*/ 	.short	0x002c
        /*0024*/ 	.byte	0x00, 0xf0, 0x11, 0x00


	//----- nvinfo : EIATTR_KPARAM_INFO
	.align		4
.L_103:
        /*0028*/ 	.byte	0x04, 0x17
        /*002a*/ 	.short	(.L_105 - .L_104)
.L_104:
        /*002c*/ 	.word	0x00000000
        /*0030*/ 	.short	0x0008
        /*0032*/ 	.short	0x0028
        /*0034*/ 	.byte	0x00, 0xf0, 0x11, 0x00


	//----- nvinfo : EIATTR_KPARAM_INFO
	.align		4
.L_105:
        /*0038*/ 	.byte	0x04, 0x17
        /*003a*/ 	.short	(.L_107 - .L_106)
.L_106:
        /*003c*/ 	.word	0x00000000
        /*0040*/ 	.short	0x0007
        /*0042*/ 	.short	0x0024
        /*0044*/ 	.byte	0x00, 0xf0, 0x11, 0x00


	//----- nvinfo : EIATTR_KPARAM_INFO
	.align		4
.L_107:
        /*0048*/ 	.byte	0x04, 0x17
        /*004a*/ 	.short	(.L_109 - .L_108)
.L_108:
        /*004c*/ 	.word	0x00000000
        /*0050*/ 	.short	0x0006
        /*0052*/ 	.short	0x0020
        /*0054*/ 	.byte	0x00, 0xf0, 0x11, 0x00


	//----- nvinfo : EIATTR_KPARAM_INFO
	.align		4
.L_109:
        /*0058*/ 	.byte	0x04, 0x17
        /*005a*/ 	.short	(.L_111 - .L_110)
.L_110:
        /*005c*/ 	.word	0x00000000
        /*0060*/ 	.short	0x0005
        /*0062*/ 	.short	0x001c
        /*0064*/ 	.byte	0x00, 0xf0, 0x11, 0x00


	//----- nvinfo : EIATTR_KPARAM_INFO
	.align		4
.L_111:
        /*0068*/ 	.byte	0x04, 0x17
        /*006a*/ 	.short	(.L_113 - .L_112)
.L_112:
        /*006c*/ 	.word	0x00000000
        /*0070*/ 	.short	0x0004
        /*0072*/ 	.short	0x0018
        /*0074*/ 	.byte	0x00, 0xf0, 0x11, 0x00


	//----- nvinfo : EIATTR_KPARAM_INFO
	.align		4
.L_113:
        /*0078*/ 	.byte	0x04, 0x17
        /*007a*/ 	.short	(.L_115 - .L_114)
.L_114:
        /*007c*/ 	.word	0x00000000
        /*0080*/ 	.short	0x0003
        /*0082*/ 	.short	0x0014
        /*0084*/ 	.byte	0x00, 0xf0, 0x11, 0x00


	//----- nvinfo : EIATTR_KPARAM_INFO
	.align		4
.L_115:
        /*0088*/ 	.byte	0x04, 0x17
        /*008a*/ 	.short	(.L_117 - .L_116)
.L_116:
        /*008c*/ 	.word	0x00000000
        /*0090*/ 	.short	0x0002
        /*0092*/ 	.short	0x0010
        /*0094*/ 	.byte	0x00, 0xf0, 0x11, 0x00


	//----- nvinfo : EIATTR_KPARAM_INFO
	.align		4
.L_117:
        /*0098*/ 	.byte	0x04, 0x17
        /*009a*/ 	.short	(.L_119 - .L_118)
.L_118:
        /*009c*/ 	.word	0x00000000
        /*00a0*/ 	.short	0x0001
        /*00a2*/ 	.short	0x0008
        /*00a4*/ 	.byte	0x00, 0xf5, 0x21, 0x00


	//----- nvinfo : EIATTR_KPARAM_INFO
	.align		4
.L_119:
        /*00a8*/ 	.byte	0x04, 0x17
        /*00aa*/ 	.short	(.L_121 - .L_120)
.L_120:
        /*00ac*/ 	.word	0x00000000
        /*00b0*/ 	.short	0x0000
        /*00b2*/ 	.short	0x0000
        /*00b4*/ 	.byte	0x00, 0xf5, 0x21, 0x00


	//----- nvinfo : EIATTR_SPARSE_MMA_MASK
	.align		4
.L_121:
        /*00b8*/ 	.byte	0x03, 0x50
        /*00ba*/ 	.short	0x0000


	//----- nvinfo : EIATTR_MAXREG_COUNT
	.align		4
        /*00bc*/ 	.byte	0x03, 0x1b
        /*00be*/ 	.short	0x00ff


	//----- nvinfo : EIATTR_MERCURY_ISA_VERSION
	.align		4
        /*00c0*/ 	.byte	0x03, 0x5f
        /*00c2*/ 	.short	0x0101


	//----- nvinfo : EIATTR_VRC_CTA_INIT_COUNT
	.align		4
        /*00c4*/ 	.byte	0x02, 0x4a
	.zero		1
	.zero		1


	//----- nvinfo : EIATTR_EXIT_INSTR_OFFSETS
	.align		4
        /*00c8*/ 	.byte	0x04, 0x1c
        /*00ca*/ 	.short	(.L_123 - .L_122)


	//   ....[0]....
.L_122:
        /*00cc*/ 	.word	0x00000080


	//   ....[1]....
        /*00d0*/ 	.word	0x000002f0


	//   ....[2]....
        /*00d4*/ 	.word	0x00000b80


	//   ....[3]....
        /*00d8*/ 	.word	0x00000bc0


	//----- nvinfo : EIATTR_CRS_STACK_SIZE
	.align		4
.L_123:
        /*00dc*/ 	.byte	0x04, 0x1e
        /*00de*/ 	.short	(.L_125 - .L_124)
.L_124:
        /*00e0*/ 	.word	0x00000000


	//----- nvinfo : EIATTR_CBANK_PARAM_SIZE
	.align		4
.L_125:
        /*00e4*/ 	.byte	0x03, 0x19
        /*00e6*/ 	.short	0x0034


	//----- nvinfo : EIATTR_PARAM_CBANK
	.align		4
        /*00e8*/ 	.byte	0x04, 0x0a
        /*00ea*/ 	.short	(.L_127 - .L_126)
	.align		4
.L_126:
        /*00ec*/ 	.word	index@(.nv.constant0._Z14kernelAndSetIRPfS_jjifffiif)
        /*00f0*/ 	.short	0x0380
        /*00f2*/ 	.short	0x0034


	//----- nvinfo : EIATTR_SW_WAR
	.align		4
.L_127:
        /*00f4*/ 	.byte	0x04, 0x36
        /*00f6*/ 	.short	(.L_129 - .L_128)
.L_128:
        /*00f8*/ 	.word	0x00000008
.L_129:


//--------------------- .nv.info._Z6kernelPfjjiffff --------------------------
	.section	.nv.info._Z6kernelPfjjiffff,"",@"SHT_CUDA_INFO"
	.sectionflags	@""
	.align	4


	//----- nvinfo : EIATTR_CUDA_API_VERSION
	.align		4
        /*0000*/ 	.byte	0x04, 0x37
        /*0002*/ 	.short	(.L_131 - .L_130)
.L_130:
        /*0004*/ 	.word	0x00000082


	//----- nvinfo : EIATTR_KPARAM_INFO
	.align		4
.L_131:
        /*0008*/ 	.byte	0x04, 0x17
        /*000a*/ 	.short	(.L_133 - .L_132)
.L_132:
        /*000c*/ 	.word	0x00000000
        /*0010*/ 	.short	0x0007
        /*0012*/ 	.short	0x0020
        /*0014*/ 	.byte	0x00, 0xf0, 0x11, 0x00


	//----- nvinfo : EIATTR_KPARAM_INFO
	.align		4
.L_133:
        /*0018*/ 	.byte	0x04, 0x17
        /*001a*/ 	.short	(.L_135 - .L_134)
.L_134:
        /*001c*/ 	.word	0x00000000
        /*0020*/ 	.short	0x0006
        /*0022*/ 	.short	0x001c
        /*0024*/ 	.byte	0x00, 0xf0, 0x11, 0x00


	//----- nvinfo : EIATTR_KPARAM_INFO
	.align		4
.L_135:
        /*0028*/ 	.byte	0x04, 0x17
        /*002a*/ 	.short	(.L_137 - .L_136)
.L_136:
        /*002c*/ 	.word	0x00000000
        /*0030*/ 	.short	0x0005
        /*0032*/ 	.short	0x0018
        /*0034*/ 	.byte	0x00, 0xf0, 0x11, 0x00


	//----- nvinfo : EIATTR_KPARAM_INFO
	.align		4
.L_137:
        /*0038*/ 	.byte	0x04, 0x17
        /*003a*/ 	.short	(.L_139 - .L_138)
.L_138:
        /*003c*/ 	.word	0x00000000
        /*0040*/ 	.short	0x0004
        /*0042*/ 	.short	0x0014
        /*0044*/ 	.byte	0x00, 0xf0, 0x11, 0x00


	//----- nvinfo : EIATTR_KPARAM_INFO
	.align		4
.L_139:
        /*0048*/ 	.byte	0x04, 0x17
        /*004a*/ 	.short	(.L_141 - .L_140)
.L_140:
        /*004c*/ 	.word	0x00000000
        /*0050*/ 	.short	0x0003
        /*0052*/ 	.short	0x0010
        /*0054*/ 	.byte	0x00, 0xf0, 0x11, 0x00


	//----- nvinfo : EIATTR_KPARAM_INFO
	.align		4
.L_141:
        /*0058*/ 	.byte	0x04, 0x17
        /*005a*/ 	.short	(.L_143 - .L_142)
.L_142:
        /*005c*/ 	.word	0x00000000
        /*0060*/ 	.short	0x0002
        /*0062*/ 	.short	0x000c
        /*0064*/ 	.byte	0x00, 0xf0, 0x11, 0x00


	//----- nvinfo : EIATTR_KPARAM_INFO
	.align		4
.L_143:
        /*0068*/ 	.byte	0x04, 0x17
        /*006a*/ 	.short	(.L_145 - .L_144)
.L_144:
        /*006c*/ 	.word	0x00000000
        /*0070*/ 	.short	0x0001
        /*0072*/ 	.short	0x0008
        /*0074*/ 	.byte	0x00, 0xf0, 0x11, 0x00


	//----- nvinfo : EIATTR_KPARAM_INFO
	.align		4
.L_145:
        /*0078*/ 	.byte	0x04, 0x17
        /*007a*/ 	.short	(.L_147 - .L_146)
.L_146:
        /*007c*/ 	.word	0x00000000
        /*0080*/ 	.short	0x0000
        /*0082*/ 	.short	0x0000
        /*0084*/ 	.byte	0x00, 0xf5, 0x21, 0x00


	//----- nvinfo : EIATTR_SPARSE_MMA_MASK
	.align		4
.L_147:
        /*0088*/ 	.byte	0x03, 0x50
        /*008a*/ 	.short	0x0000


	//----- nvinfo : EIATTR_MAXREG_COUNT
	.align		4
        /*008c*/ 	.byte	0x03, 0x1b
        /*008e*/ 	.short	0x00ff


	//----- nvinfo : EIATTR_MERCURY_ISA_VERSION
	.align		4
        /*0090*/ 	.byte	0x03, 0x5f
        /*0092*/ 	.short	0x0101


	//----- nvinfo : EIATTR_VRC_CTA_INIT_COUNT
	.align		4
        /*0094*/ 	.byte	0x02, 0x4a
	.zero		1
	.zero		1


	//----- nvinfo : EIATTR_EXIT_INSTR_OFFSETS
	.align		4
        /*0098*/ 	.byte	0x04, 0x1c
        /*009a*/ 	.short	(.L_149 - .L_148)


	//   ....[0]....
.L_148:
        /*009c*/ 	.word	0x00000080


	//   ....[1]....
        /*00a0*/ 	.word	0x000002f0


	//   ....[2]....
        /*00a4*/ 	.word	0x00000b50


	//----- nvinfo : EIATTR_CRS_STACK_SIZE
	.align		4
.L_149:
        /*00a8*/ 	.byte	0x04, 0x1e
        /*00aa*/ 	.short	(.L_151 - .L_150)
.L_150:
        /*00ac*/ 	.word	0x00000000


	//----- nvinfo : EIATTR_CBANK_PARAM_SIZE
	.align		4
.L_151:
        /*00b0*/ 	.byte	0x03, 0x19
        /*00b2*/ 	.short	0x0024


	//----- nvinfo : EIATTR_PARAM_CBANK
	.align		4
        /*00b4*/ 	.byte	0x04, 0x0a
        /*00b6*/ 	.short	(.L_153 - .L_152)
	.align		4
.L_152:
        /*00b8*/ 	.word	index@(.nv.constant0._Z6kernelPfjjiffff)
        /*00bc*/ 	.short	0x0380
        /*00be*/ 	.short	0x0024


	//----- nvinfo : EIATTR_SW_WAR
	.align		4
.L_153:
        /*00c0*/ 	.byte	0x04, 0x36
        /*00c2*/ 	.short	(.L_155 - .L_154)
.L_154:
        /*00c4*/ 	.word	0x00000008
.L_155:


//--------------------- .nv.callgraph             --------------------------
	.section	.nv.callgraph,"",@"SHT_CUDA_CALLGRAPH"
	.align	4
	.sectionentsize	8
	.align		4
        /*0000*/ 	.word	0x00000000
	.align		4
        /*0004*/ 	.word	0xffffffff
	.align		4
        /*0008*/ 	.word	0x00000000
	.align		4
        /*000c*/ 	.word	0xfffffffe
	.align		4
        /*0010*/ 	.word	0x00000000
	.align		4
        /*0014*/ 	.word	0xfffffffd
	.align		4
        /*0018*/ 	.word	0x00000000
	.align		4
        /*001c*/ 	.word	0xfffffffc


//--------------------- .text._Z7kernel2PfS_jjfff --------------------------
	.section	.text._Z7kernel2PfS_jjfff,"ax",@progbits
	.align	128
        .global         _Z7kernel2PfS_jjfff
        .type           _Z7kernel2PfS_jjfff,@function
        .size           _Z7kernel2PfS_jjfff,(.L_x_82 - _Z7kernel2PfS_jjfff)
        .other          _Z7kernel2PfS_jjfff,@"STO_CUDA_ENTRY STV_DEFAULT"
_Z7kernel2PfS_jjfff:
.text._Z7kernel2PfS_jjfff:
[----:B------:R-:W-:Y:S01]  /*0000*/  LDC R1, c[0x0][0x37c] ;  /* 0x0000df00ff017b82 */ /* 0x000fe20000000800 */
[----:B------:R-:W0:Y:S07]  /*0010*/  S2R R3, SR_TID.X ;  /* 0x0000000000037919 */ /* 0x000e2e0000002100 */
[----:B------:R-:W0:Y:S01]  /*0020*/  S2UR UR5, SR_CTAID.X ;  /* 0x00000000000579c3 */ /* 0x000e220000002500 */
[----:B------:R-:W1:Y:S07]  /*0030*/  LDCU.64 UR6, c[0x0][0x390] ;  /* 0x00007200ff0677ac */ /* 0x000e6e0008000a00 */
[----:B------:R-:W0:Y:S01]  /*0040*/  LDC R0, c[0x0][0x360] ;  /* 0x0000d800ff007b82 */ /* 0x000e220000000800 */
[----:B-1----:R-:W-:Y:S01]  /*0050*/  UIMAD UR4, UR7, UR6, URZ ;  /* 0x00000006070472a4 */ /* 0x002fe2000f8e02ff */
[----:B0-----:R-:W-:-:S05]  /*0060*/  IMAD R0, R0, UR5, R3 ;  /* 0x0000000500007c24 */ /* 0x001fca000f8e0203 */
[----:B------:R-:W-:-:S13]  /*0070*/  ISETP.GE.U32.AND P0, PT, R0, UR4, PT ;  /* 0x0000000400007c0c */ /* 0x000fda000bf06070 */
[----:B------:R-:W-:Y:S05]  /*0080*/  @P0 EXIT ;  /* 0x000000000000094d */ /* 0x000fea0003800000 */
[----:B------:R-:W0:Y:S01]  /*0090*/  I2F.U32.RP R4, UR7 ;  /* 0x0000000700047d06 */ /* 0x000e220008209000 */
[----:B------:R-:W-:Y:S01]  /*00a0*/  ISETP.NE.U32.AND P2, PT, RZ, UR7, PT ;  /* 0x00000007ff007c0c */ /* 0x000fe2000bf45070 */
[----:B------:R-:W1:Y:S06]  /*00b0*/  LDCU.64 UR4, c[0x0][0x358] ;  /* 0x00006b00ff0477ac */ /* 0x000e6c0008000a00 */
[----:B0-----:R-:W0:Y:S02]  /*00c0*/  MUFU.RCP R4, R4 ;  /* 0x0000000400047308 */ /* 0x001e240000001000 */
[----:B0-----:R-:W-:-:S06]  /*00d0*/  IADD3 R2, PT, PT, R4, 0xffffffe, RZ ;  /* 0x0ffffffe04027810 */ /* 0x001fcc0007ffe0ff */
[----:B------:R0:W2:Y:S02]  /*00e0*/  F2I.FTZ.U32.TRUNC.NTZ R3, R2 ;  /* 0x0000000200037305 */ /* 0x0000a4000021f000 */
[----:B0-----:R-:W-:Y:S01]  /*00f0*/  HFMA2 R2, -RZ, RZ, 0, 0 ;  /* 0x00000000ff027431 */ /* 0x001fe200000001ff */
[----:B--2---:R-:W-:-:S05]  /*0100*/  IADD3 R5, PT, PT, RZ, -R3, RZ ;  /* 0x80000003ff057210 */ /* 0x004fca0007ffe0ff */
[----:B------:R-:W-:-:S04]  /*0110*/  IMAD R5, R5, UR7, RZ ;  /* 0x0000000705057c24 */ /* 0x000fc8000f8e02ff */
[----:B------:R-:W-:-:S06]  /*0120*/  IMAD.HI.U32 R3, R3, R5, R2 ;  /* 0x0000000503037227 */ /* 0x000fcc00078e0002 */
[----:B------:R-:W-:-:S05]  /*0130*/  IMAD.HI.U32 R3, R3, R0, RZ ;  /* 0x0000000003037227 */ /* 0x000fca00078e00ff */
[----:B------:R-:W-:-:S05]  /*0140*/  IADD3 R5, PT, PT, -R3, RZ, RZ ;  /* 0x000000ff03057210 */ /* 0x000fca0007ffe1ff */
[----:B------:R-:W-:-:S05]  /*0150*/  IMAD R5, R5, UR7, R0 ;  /* 0x0000000705057c24 */ /* 0x000fca000f8e0200 */
[----:B------:R-:W-:-:S13]  /*0160*/  ISETP.GE.U32.AND P0, PT, R5, UR7, PT ;  /* 0x0000000705007c0c */ /* 0x000fda000bf06070 */
[----:B------:R-:W-:Y:S02]  /*0170*/  @P0 IADD3 R5, PT, PT, R5, -UR7, RZ ;  /* 0x8000000705050c10 */ /* 0x000fe4000fffe0ff */
[----:B------:R-:W-:Y:S02]  /*0180*/  @P0 IADD3 R3, PT, PT, R3, 0x1, RZ ;  /* 0x0000000103030810 */ /* 0x000fe40007ffe0ff */
[----:B------:R-:W-:-:S13]  /*0190*/  ISETP.GE.U32.AND P1, PT, R5, UR7, PT ;  /* 0x0000000705007c0c */ /* 0x000fda000bf26070 */
[----:B------:R-:W-:Y:S02]  /*01a0*/  @P1 IADD3 R3, PT, PT, R3, 0x1, RZ ;  /* 0x0000000103031810 */ /* 0x000fe40007ffe0ff */
[----:B------:R-:W-:Y:S02]  /*01b0*/  @!P2 LOP3.LUT R3, RZ, UR7, RZ, 0x33, !PT ;  /* 0x00000007ff03ac12 */ /* 0x000fe4000f8e33ff */
[----:B------:R-:W-:Y:S02]  /*01c0*/  ISETP.GE.U32.AND P1, PT, R0, UR7, PT ;  /* 0x0000000700007c0c */ /* 0x000fe4000bf26070 */
[----:B------:R-:W-:Y:S01]  /*01d0*/  IADD3 R4, PT, PT, R3, 0x1, RZ ;  /* 0x0000000103047810 */ /* 0x000fe20007ffe0ff */
[----:B------:R-:W-:-:S03]  /*01e0*/  IMAD.MOV R5, RZ, RZ, -R3 ;  /* 0x000000ffff057224 */ /* 0x000fc600078e0a03 */
[----:B------:R-:W-:Y:S01]  /*01f0*/  ISETP.GE.U32.AND P0, PT, R4, UR6, PT ;  /* 0x0000000604007c0c */ /* 0x000fe2000bf06070 */
[----:B------:R-:W-:-:S05]  /*0200*/  IMAD R2, R5, UR7, R0 ;  /* 0x0000000705027c24 */ /* 0x000fca000f8e0200 */
[----:B------:R-:W-:-:S04]  /*0210*/  IADD3 R4, PT, PT, R2, 0x1, RZ ;  /* 0x0000000102047810 */ /* 0x000fc80007ffe0ff */
[----:B------:R-:W-:-:S04]  /*0220*/  ISETP.LT.U32.AND P0, PT, R4, UR7, !P0 ;  /* 0x0000000704007c0c */ /* 0x000fc8000c701070 */
[----:B------:R-:W-:-:S13]  /*0230*/  ISETP.NE.AND P0, PT, R2, RZ, P0 ;  /* 0x000000ff0200720c */ /* 0x000fda0000705270 */
[----:B-1----:R-:W-:Y:S05]  /*0240*/  @P0 BRA P1, `(.L_x_0) ;  /* 0x0000000000300947 */ /* 0x002fea0000800000 */
[----:B------:R-:W0:Y:S01]  /*0250*/  LDC.64 R4, c[0x0][0x380] ;  /* 0x0000e000ff047b82 */ /* 0x000e220000000a00 */
[----:B------:R-:W-:-:S07]  /*0260*/  IMAD R7, R3, UR7, R2 ;  /* 0x0000000703077c24 */ /* 0x000fce000f8e0202 */
[----:B------:R-:W1:Y:S01]  /*0270*/  LDC.64 R2, c[0x0][0x388] ;  /* 0x0000e200ff027b82 */ /* 0x000e620000000a00 */
[----:B0-----:R-:W-:-:S05]  /*0280*/  IMAD.WIDE.U32 R4, R7, 0xc, R4 ;  /* 0x0000000c07047825 */ /* 0x001fca00078e0004 */
[----:B------:R-:W2:Y:S04]  /*0290*/  LDG.E R9, desc[UR4][R4.64] ;  /* 0x0000000404097981 */ /* 0x000ea8000c1e1900 */
[----:B------:R-:W3:Y:S04]  /*02a0*/  LDG.E R11, desc[UR4][R4.64+0x4] ;  /* 0x00000404040b7981 */ /* 0x000ee8000c1e1900 */
[----:B------:R-:W4:Y:S01]  /*02b0*/  LDG.E R13, desc[UR4][R4.64+0x8] ;  /* 0x00000804040d7981 */ /* 0x000f22000c1e1900 */
[----:B-1----:R-:W-:-:S05]  /*02c0*/  IMAD.WIDE.U32 R2, R7, 0xc, R2 ;  /* 0x0000000c07027825 */ /* 0x002fca00078e0002 */
[----:B--2---:R-:W-:Y:S04]  /*02d0*/  STG.E desc[UR4][R2.64], R9 ;  /* 0x0000000902007986 */ /* 0x004fe8000c101904 */
[----:B---3--:R-:W-:Y:S04]  /*02e0*/  STG.E desc[UR4][R2.64+0x4], R11 ;  /* 0x0000040b02007986 */ /* 0x008fe8000c101904 */
[----:B----4-:R-:W-:Y:S01]  /*02f0*/  STG.E desc[UR4][R2.64+0x8], R13 ;  /* 0x0000080d02007986 */ /* 0x010fe2000c101904 */
[----:B------:R-:W-:Y:S05]  /*0300*/  EXIT ;  /* 0x000000000000794d */ /* 0x000fea0003800000 */
.L_x_0:
[----:B------:R-:W0:Y:S01]  /*0310*/  LDC.64 R6, c[0x0][0x380] ;  /* 0x0000e000ff067b82 */ /* 0x000e220000000a00 */
[----:B------:R-:W-:-:S07]  /*0320*/  IMAD R15, R3, UR7, R2 ;  /* 0x00000007030f7c24 */ /* 0x000fce000f8e0202 */
[----:B------:R-:W1:Y:S01]  /*0330*/  LDC.64 R2, c[0x0][0x388] ;  /* 0x0000e200ff027b82 */ /* 0x000e620000000a00 */
[----:B0-----:R-:W-:-:S05]  /*0340*/  IMAD.WIDE.U32 R4, R15, 0xc, R6 ;  /* 0x0000000c0f047825 */ /* 0x001fca00078e0006 */
[----:B------:R-:W2:Y:S01]  /*0350*/  LDG.E R0, desc[UR4][R4.64+0x8] ;  /* 0x0000080404007981 */ /* 0x000ea2000c1e1900 */
[----:B------:R-:W-:Y:S01]  /*0360*/  BSSY.RECONVERGENT B0, `(.L_x_1) ;  /* 0x0000020000007945 */ /* 0x000fe20003800200 */
[----:B------:R-:W-:Y:S01]  /*0370*/  MOV R11, RZ ;  /* 0x000000ff000b7202 */ /* 0x000fe20000000f00 */
[----:B-1----:R-:W-:-:S04]  /*0380*/  IMAD.WIDE.U32 R2, R15, 0xc, R2 ;  /* 0x0000000c0f027825 */ /* 0x002fc800078e0002 */
[----:B------:R-:W-:Y:S01]  /*0390*/  IMAD.MOV.U32 R9, RZ, RZ, RZ ;  /* 0x000000ffff097224 */ /* 0x000fe200078e00ff */
[----:B--2---:R-:W-:-:S13]  /*03a0*/  FSETP.NEU.AND P0, PT, R0, RZ, PT ;  /* 0x000000ff0000720b */ /* 0x004fda0003f0d000 */
[----:B------:R-:W-:Y:S05]  /*03b0*/  @P0 BRA `(.L_x_2) ;  /* 0x0000000000680947 */ /* 0x000fea0003800000 */
[C---:B------:R-:W-:Y:S01]  /*03c0*/  IADD3 R9, PT, PT, R15.reuse, 0x1, RZ ;  /* 0x000000010f097810 */ /* 0x040fe20007ffe0ff */
[----:B------:R-:W2:Y:S01]  /*03d0*/  LDG.E R18, desc[UR4][R4.64] ;  /* 0x0000000404127981 */ /* 0x000ea2000c1e1900 */
[C---:B------:R-:W-:Y:S02]  /*03e0*/  IADD3 R11, PT, PT, R15.reuse, -0x1, RZ ;  /* 0xffffffff0f0b7810 */ /* 0x040fe40007ffe0ff */
[----:B------:R-:W-:Y:S01]  /*03f0*/  IADD3 R13, PT, PT, R15, UR7, RZ ;  /* 0x000000070f0d7c10 */ /* 0x000fe2000fffe0ff */
[--C-:B------:R-:W-:Y:S01]  /*0400*/  IMAD.WIDE.U32 R8, R9, 0xc, R6.reuse ;  /* 0x0000000c09087825 */ /* 0x100fe200078e0006 */
[----:B------:R-:W-:Y:S01]  /*0410*/  IADD3 R15, PT, PT, R15, -UR7, RZ ;  /* 0x800000070f0f7c10 */ /* 0x000fe2000fffe0ff */
[----:B------:R-:W3:Y:S02]  /*0420*/  LDG.E R16, desc[UR4][R4.64+0x4] ;  /* 0x0000040404107981 */ /* 0x000ee4000c1e1900 */
[--C-:B------:R-:W-:Y:S02]  /*0430*/  IMAD.WIDE.U32 R10, R11, 0xc, R6.reuse ;  /* 0x0000000c0b0a7825 */ /* 0x100fe400078e0006 */
[----:B------:R-:W4:Y:S02]  /*0440*/  LDG.E R8, desc[UR4][R8.64] ;  /* 0x0000000408087981 */ /* 0x000f24000c1e1900 */
[----:B------:R-:W-:-:S02]  /*0450*/  IMAD.WIDE.U32 R12, R13, 0xc, R6 ;  /* 0x0000000c0d0c7825 */ /* 0x000fc400078e0006 */
[----:B------:R-:W4:Y:S02]  /*0460*/  LDG.E R11, desc[UR4][R10.64] ;  /* 0x000000040a0b7981 */ /* 0x000f24000c1e1900 */
[----:B------:R-:W-:Y:S02]  /*0470*/  IMAD.WIDE.U32 R6, R15, 0xc, R6 ;  /* 0x0000000c0f067825 */ /* 0x000fe400078e0006 */
[----:B------:R-:W5:Y:S04]  /*0480*/  LDG.E R12, desc[UR4][R12.64] ;  /* 0x000000040c0c7981 */ /* 0x000f68000c1e1900 */
[----:B------:R-:W2:Y:S01]  /*0490*/  LDG.E R6, desc[UR4][R6.64] ;  /* 0x0000000406067981 */ /* 0x000ea2000c1e1900 */
[----:B------:R-:W0:Y:S02]  /*04a0*/  F2F.F64.F32 R14, R0 ;  /* 0x00000000000e7310 */ /* 0x000e240000201800 */
[----:B0-----:R-:W-:-:S08]  /*04b0*/  DADD R14, -R14, 1 ;  /* 0x3ff000000e0e7429 */ /* 0x001fd00000000100 */
[----:B------:R-:W-:Y:S01]  /*04c0*/  DMUL R14, R14, 1.5 ;  /* 0x3ff800000e0e7828 */ /* 0x000fe20000000000 */
[----:B----4-:R-:W-:-:S04]  /*04d0*/  FADD R17, R8, R11 ;  /* 0x0000000b08117221 */ /* 0x010fc80000000000 */
[----:B-----5:R-:W-:-:S04]  /*04e0*/  FADD R17, R17, R12 ;  /* 0x0000000c11117221 */ /* 0x020fc80000000000 */
[----:B--2---:R-:W-:-:S04]  /*04f0*/  FADD R17, R17, R6 ;  /* 0x0000000611117221 */ /* 0x004fc80000000000 */
[----:B------:R-:W-:Y:S01]  /*0500*/  FFMA R17, R17, 0.25, -R18 ;  /* 0x3e80000011117823 */ /* 0x000fe20000000812 */
[----:B---3--:R-:W-:Y:S08]  /*0510*/  F2F.F64.F32 R10, R16 ;  /* 0x00000010000a7310 */ /* 0x008ff00000201800 */
[----:B------:R-:W0:Y:S02]  /*0520*/  F2F.F64.F32 R8, R17 ;  /* 0x0000001100087310 */ /* 0x000e240000201800 */
[----:B0-----:R-:W-:-:S10]  /*0530*/  DFMA R8, R14, R8, R10 ;  /* 0x000000080e08722b */ /* 0x001fd4000000000a */
[----:B------:R-:W0:Y:S02]  /*0540*/  F2F.F32.F64 R9, R8 ;  /* 0x0000000800097310 */ /* 0x000e240000301000 */
[----:B0-----:R-:W-:-:S07]  /*0550*/  FADD R11, R18, R9 ;  /* 0x00000009120b7221 */ /* 0x001fce0000000000 */
.L_x_2:
[----:B------:R-:W-:Y:S05]  /*0560*/  BSYNC.RECONVERGENT B0 ;  /* 0x0000000000007941 */ /* 0x000fea0003800200 */
.L_x_1:
[----:B------:R-:W-:Y:S04]  /*0570*/  STG.E desc[UR4][R2.64], R11 ;  /* 0x0000000b02007986 */ /* 0x000fe8000c101904 */
[----:B------:R-:W-:Y:S04]  /*0580*/  STG.E desc[UR4][R2.64+0x4], R9 ;  /* 0x0000040902007986 */ /* 0x000fe8000c101904 */
[----:B------:R-:W-:Y:S01]  /*0590*/  STG.E desc[UR4][R2.64+0x8], R0 ;  /* 0x0000080002007986 */ /* 0x000fe2000c101904 */
[----:B------:R-:W-:Y:S05]  /*05a0*/  EXIT ;  /* 0x000000000000794d */ /* 0x000fea0003800000 */
.L_x_3:
[----:B------:R-:W-:-:S00]  /*05b0*/  BRA `(.L_x_3) ;  /* 0xfffffffc00fc7947 */ /* 0x000fc0000383ffff */
[----:B------:R-:W-:-:S00]  /*05c0*/  NOP ;  /* 0x0000000000007918 */ /* 0x000fc00000000000 */
        /* <DEDUP_REMOVED lines=11> */
.L_x_82:


//--------------------- .text._Z23kernelAndSetIRAndSourcePfS_jjifffiiiiS_f --------------------------
	.section	.text._Z23kernelAndSetIRAndSourcePfS_jjifffiiiiS_f,"ax",@progbits
	.align	128
        .global         _Z23kernelAndSetIRAndSourcePfS_jjifffiiiiS_f
        .type           _Z23kernelAndSetIRAndSourcePfS_jjifffiiiiS_f,@function
        .size           _Z23kernelAndSetIRAndSourcePfS_jjifffiiiiS_f,(.L_x_77 - _Z23kernelAndSetIRAndSourcePfS_jjifffiiiiS_f)
        .other          _Z23kernelAndSetIRAndSourcePfS_jjifffiiiiS_f,@"STO_CUDA_ENTRY STV_DEFAULT"
_Z23kernelAndSetIRAndSourcePfS_jjifffiiiiS_f:
.text._Z23kernelAndSetIRAndSourcePfS_jjifffiiiiS_f:
[----:B------:R-:W-:Y:S01]  /*0000*/  LDC R1, c[0x0][0x37c] ;  /* 0x0000df00ff017b82 */ /* 0x000fe20000000800 */
[----:B------:R-:W0:Y:S07]  /*0010*/  S2R R3, SR_TID.X ;  /* 0x0000000000037919 */ /* 0x000e2e0000002100 */
[----:B------:R-:W0:Y:S08]  /*0020*/  S2UR UR4, SR_CTAID.X ;  /* 0x00000000000479c3 */ /* 0x000e300000002500 */
[----:B------:R-:W0:Y:S08]  /*0030*/  LDC R8, c[0x0][0x360] ;  /* 0x0000d800ff087b82 */ /* 0x000e300000000800 */
[----:B------:R-:W1:Y:S01]  /*0040*/  LDC.64 R14, c[0x0][0x390] ;  /* 0x0000e400ff0e7b82 */ /* 0x000e620000000a00 */
[----:B0-----:R-:W-:-:S02]  /*0050*/  IMAD R8, R8, UR4, R3 ;  /* 0x0000000408087c24 */ /* 0x001fc4000f8e0203 */
[----:B-1----:R-:W-:-:S05]  /*0060*/  IMAD R3, R15, R14, RZ ;  /* 0x0000000e0f037224 */ /* 0x002fca00078e02ff */
[----:B------:R-:W-:-:S13]  /*0070*/  ISETP.GE.U32.AND P0, PT, R8, R3, PT ;  /* 0x000000030800720c */ /* 0x000fda0003f06070 */
[----:B------:R-:W-:Y:S05]  /*0080*/  @P0 EXIT ;  /* 0x000000000000094d */ /* 0x000fea0003800000 */
[----:B------:R-:W0:Y:S01]  /*0090*/  I2F.U32.RP R0, R15 ;  /* 0x0000000f00007306 */ /* 0x000e220000209000 */
[----:B------:R-:W-:Y:S01]  /*00a0*/  ISETP.NE.U32.AND P2, PT, R15, RZ, PT ;  /* 0x000000ff0f00720c */ /* 0x000fe20003f45070 */
[----:B------:R-:W1:Y:S01]  /*00b0*/  LDC R7, c[0x0][0x398] ;  /* 0x0000e600ff077b82 */ /* 0x000e620000000800 */
[----:B------:R-:W2:Y:S05]  /*00c0*/  LDCU.64 UR8, c[0x0][0x358] ;  /* 0x00006b00ff0877ac */ /* 0x000eaa0008000a00 */
[----:B0-----:R-:W0:Y:S02]  /*00d0*/  MUFU.RCP R0, R0 ;  /* 0x0000000000007308 */ /* 0x001e240000001000 */
[----:B0-----:R-:W-:-:S06]  /*00e0*/  VIADD R2, R0, 0xffffffe ;  /* 0x0ffffffe00027836 */ /* 0x001fcc0000000000 */
[----:B------:R0:W3:Y:S02]  /*00f0*/  F2I.FTZ.U32.TRUNC.NTZ R3, R2 ;  /* 0x0000000200037305 */ /* 0x0000e4000021f000 */
[----:B0-----:R-:W-:Y:S02]  /*0100*/  IMAD.MOV.U32 R2, RZ, RZ, RZ ;  /* 0x000000ffff027224 */ /* 0x001fe400078e00ff */
[----:B---3--:R-:W-:-:S04]  /*0110*/  IMAD.MOV R4, RZ, RZ, -R3 ;  /* 0x000000ffff047224 */ /* 0x008fc800078e0a03 */
[----:B------:R-:W-:-:S04]  /*0120*/  IMAD R5, R4, R15, RZ ;  /* 0x0000000f04057224 */ /* 0x000fc800078e02ff */
[----:B------:R-:W-:-:S06]  /*0130*/  IMAD.HI.U32 R3, R3, R5, R2 ;  /* 0x0000000503037227 */ /* 0x000fcc00078e0002 */
[----:B------:R-:W-:-:S04]  /*0140*/  IMAD.HI.U32 R6, R3, R8, RZ ;  /* 0x0000000803067227 */ /* 0x000fc800078e00ff */
[----:B------:R-:W-:-:S04]  /*0150*/  IMAD.MOV R4, RZ, RZ, -R6 ;  /* 0x000000ffff047224 */ /* 0x000fc800078e0a06 */
[----:B------:R-:W-:-:S05]  /*0160*/  IMAD R4, R15, R4, R8 ;  /* 0x000000040f047224 */ /* 0x000fca00078e0208 */
[----:B------:R-:W-:-:S13]  /*0170*/  ISETP.GE.U32.AND P0, PT, R4, R15, PT ;  /* 0x0000000f0400720c */ /* 0x000fda0003f06070 */
[----:B------:R-:W-:Y:S01]  /*0180*/  @P0 IADD3 R4, PT, PT, R4, -R15, RZ ;  /* 0x8000000f04040210 */ /* 0x000fe20007ffe0ff */
[----:B------:R-:W-:-:S03]  /*0190*/  @P0 VIADD R6, R6, 0x1 ;  /* 0x0000000106060836 */ /* 0x000fc60000000000 */
[----:B------:R-:W-:-:S13]  /*01a0*/  ISETP.GE.U32.AND P1, PT, R4, R15, PT ;  /* 0x0000000f0400720c */ /* 0x000fda0003f26070 */
[----:B------:R-:W-:Y:S01]  /*01b0*/  @P1 VIADD R6, R6, 0x1 ;  /* 0x0000000106061836 */ /* 0x000fe20000000000 */
[-C--:B------:R-:W-:Y:S02]  /*01c0*/  @!P2 LOP3.LUT R6, RZ, R15.reuse, RZ, 0x33, !PT ;  /* 0x0000000fff06a212 */ /* 0x080fe400078e33ff */
[----:B------:R-:W-:-:S03]  /*01d0*/  ISETP.GE.U32.AND P1, PT, R8, R15, PT ;  /* 0x0000000f0800720c */ /* 0x000fc60003f26070 */
[----:B------:R-:W-:Y:S02]  /*01e0*/  IMAD.MOV R4, RZ, RZ, -R6 ;  /* 0x000000ffff047224 */ /* 0x000fe400078e0a06 */
[----:B------:R-:W-:Y:S02]  /*01f0*/  VIADD R3, R6, 0x1 ;  /* 0x0000000106037836 */ /* 0x000fe40000000000 */
[----:B------:R-:W-:-:S03]  /*0200*/  IMAD R4, R15, R4, R8 ;  /* 0x000000040f047224 */ /* 0x000fc600078e0208 */
[----:B------:R-:W-:Y:S02]  /*0210*/  ISETP.GE.U32.AND P0, PT, R3, R14, PT ;  /* 0x0000000e0300720c */ /* 0x000fe40003f06070 */
[----:B------:R-:W-:-:S04]  /*0220*/  IADD3 R0, PT, PT, R4, 0x1, RZ ;  /* 0x0000000104007810 */ /* 0x000fc80007ffe0ff */
[----:B------:R-:W-:Y:S01]  /*0230*/  ISETP.LT.U32.AND P0, PT, R0, R15, !P0 ;  /* 0x0000000f0000720c */ /* 0x000fe20004701070 */
[----:B-1----:R-:W-:-:S03]  /*0240*/  VIADD R0, R7, 0x1 ;  /* 0x0000000107007836 */ /* 0x002fc60000000000 */
[----:B------:R-:W-:-:S13]  /*0250*/  ISETP.NE.AND P0, PT, R4, RZ, P0 ;  /* 0x000000ff0400720c */ /* 0x000fda0000705270 */
[----:B--2---:R-:W-:Y:S05]  /*0260*/  @P0 BRA P1, `(.L_x_4) ;  /* 0x0000000000240947 */ /* 0x004fea0000800000 */
[----:B------:R-:W0:Y:S01]  /*0270*/  LDC.64 R2, c[0x0][0x380] ;  /* 0x0000e000ff027b82 */ /* 0x000e220000000a00 */
[----:B------:R-:W-:-:S04]  /*0280*/  IMAD.HI R5, R0, 0x55555556, RZ ;  /* 0x5555555600057827 */ /* 0x000fc800078e02ff */
[----:B------:R-:W-:Y:S01]  /*0290*/  IMAD R4, R6, R15, R4 ;  /* 0x0000000f06047224 */ /* 0x000fe200078e0204 */
[----:B------:R-:W-:-:S05]  /*02a0*/  LEA.HI R5, R5, R5, RZ, 0x1 ;  /* 0x0000000505057211 */ /* 0x000fca00078f08ff */
[----:B------:R-:W-:-:S04]  /*02b0*/  IMAD R5, R5, -0x3, R0 ;  /* 0xfffffffd05057824 */ /* 0x000fc800078e0200 */
[----:B------:R-:W-:-:S04]  /*02c0*/  IMAD R5, R4, 0x4, R5 ;  /* 0x0000000404057824 */ /* 0x000fc800078e0205 */
[----:B0-----:R-:W-:-:S05]  /*02d0*/  IMAD.WIDE.U32 R2, R5, 0x4, R2 ;  /* 0x0000000405027825 */ /* 0x001fca00078e0002 */
[----:B------:R-:W-:Y:S01]  /*02e0*/  STG.E desc[UR8][R2.64], RZ ;  /* 0x000000ff02007986 */ /* 0x000fe2000c101908 */
[----:B------:R-:W-:Y:S05]  /*02f0*/  EXIT ;  /* 0x000000000000794d */ /* 0x000fea0003800000 */
.L_x_4:
[----:B------:R-:W0:Y:S01]  /*0300*/  LDC.64 R2, c[0x0][0x380] ;  /* 0x0000e000ff027b82 */ /* 0x000e220000000a00 */
[----:B------:R-:W-:-:S04]  /*0310*/  IMAD.SHL.U32 R5, R8, 0x4, RZ ;  /* 0x0000000408057824 */ /* 0x000fc800078e00ff */
[----:B0-----:R-:W-:-:S05]  /*0320*/  IMAD.WIDE.U32 R10, R5, 0x4, R2 ;  /* 0x00000004050a7825 */ /* 0x001fca00078e0002 */
[----:B------:R-:W2:Y:S01]  /*0330*/  LDG.E R0, desc[UR8][R10.64+0xc] ;  /* 0x00000c080a007981 */ /* 0x000ea2000c1e1900 */
[----:B------:R-:W-:Y:S01]  /*0340*/  BSSY.RECONVERGENT B0, `(.L_x_5) ;  /* 0x000007e000007945 */ /* 0x000fe20003800200 */
[----:B------:R-:W-:Y:S01]  /*0350*/  IMAD.MOV.U32 R9, RZ, RZ, RZ ;  /* 0x000000ffff097224 */ /* 0x000fe200078e00ff */
[----:B--2---:R-:W-:-:S13]  /*0360*/  FSETP.GT.AND P0, PT, R0, RZ, PT ;  /* 0x000000ff0000720b */ /* 0x004fda0003f04000 */
[----:B------:R-:W-:Y:S05]  /*0370*/  @!P0 BRA `(.L_x_6) ;  /* 0x0000000400e88947 */ /* 0x000fea0003800000 */
[C---:B------:R-:W-:Y:S01]  /*0380*/  IADD3 R9, PT, PT, R5.reuse, -0x4, RZ ;  /* 0xfffffffc05097810 */ /* 0x040fe20007ffe0ff */
[--C-:B------:R-:W-:Y:S01]  /*0390*/  IMAD.IADD R13, R4, 0x1, -R15.reuse ;  /* 0x00000001040d7824 */ /* 0x100fe200078e0a0f */
[----:B------:R-:W0:Y:S01]  /*03a0*/  LDCU.64 UR4, c[0x0][0x3b0] ;  /* 0x00007600ff0477ac */ /* 0x000e220008000a00 */
[----:B------:R-:W-:Y:S02]  /*03b0*/  IMAD.IADD R12, R8, 0x1, R15 ;  /* 0x00000001080c7824 */ /* 0x000fe400078e020f */
[----:B------:R-:W-:Y:S02]  /*03c0*/  VIADD R11, R5, 0x4 ;  /* 0x00000004050b7836 */ /* 0x000fe40000000000 */
[----:B------:R-:W-:-:S04]  /*03d0*/  IMAD.WIDE.U32 R8, R9, 0x4, R2 ;  /* 0x0000000409087825 */ /* 0x000fc800078e0002 */
[----:B------:R-:W-:Y:S02]  /*03e0*/  IMAD R21, R6, R15, R13 ;  /* 0x0000000f06157224 */ /* 0x000fe400078e020d */
[--C-:B------:R-:W-:Y:S01]  /*03f0*/  IMAD.WIDE.U32 R10, R11, 0x4, R2.reuse ;  /* 0x000000040b0a7825 */ /* 0x100fe200078e0002 */
[----:B------:R-:W2:Y:S03]  /*0400*/  LDG.E R8, desc[UR8][R8.64+0xc] ;  /* 0x00000c0808087981 */ /* 0x000ea6000c1e1900 */
[----:B------:R-:W-:Y:S01]  /*0410*/  IMAD.SHL.U32 R13, R12, 0x4, RZ ;  /* 0x000000040c0d7824 */ /* 0x000fe200078e00ff */
[----:B------:R-:W-:Y:S01]  /*0420*/  SHF.L.U32 R21, R21, 0x2, RZ ;  /* 0x0000000215157819 */ /* 0x000fe200000006ff */
[----:B------:R-:W3:Y:S02]  /*0430*/  LDG.E R10, desc[UR8][R10.64+0xc] ;  /* 0x00000c080a0a7981 */ /* 0x000ee4000c1e1900 */
[----:B------:R-:W-:-:S04]  /*0440*/  IMAD.WIDE.U32 R12, R13, 0x4, R2 ;  /* 0x000000040d0c7825 */ /* 0x000fc800078e0002 */
[----:B------:R-:W-:Y:S02]  /*0450*/  IMAD.WIDE.U32 R16, R21, 0x4, R2 ;  /* 0x0000000415107825 */ /* 0x000fe400078e0002 */
[----:B------:R-:W4:Y:S04]  /*0460*/  LDG.E R12, desc[UR8][R12.64+0xc] ;  /* 0x00000c080c0c7981 */ /* 0x000f28000c1e1900 */
[----:B------:R-:W5:Y:S01]  /*0470*/  LDG.E R16, desc[UR8][R16.64+0xc] ;  /* 0x00000c0810107981 */ /* 0x000f62000c1e1900 */
[----:B0-----:R-:W-:Y:S01]  /*0480*/  ISETP.NE.AND P0, PT, R6, UR5, PT ;  /* 0x0000000506007c0c */ /* 0x001fe2000bf05270 */
[----:B------:R-:W-:-:S03]  /*0490*/  IMAD.HI R14, R7, 0x55555556, RZ ;  /* 0x55555556070e7827 */ /* 0x000fc600078e02ff */
[----:B------:R-:W-:Y:S01]  /*04a0*/  ISETP.NE.OR P0, PT, R4, UR4, P0 ;  /* 0x0000000404007c0c */ /* 0x000fe20008705670 */
[----:B------:R-:W-:Y:S01]  /*04b0*/  HFMA2 R19, -RZ, RZ, 0, 0 ;  /* 0x00000000ff137431 */ /* 0x000fe200000001ff */
[----:B------:R-:W-:Y:S01]  /*04c0*/  LEA.HI R18, R14, R14, RZ, 0x1 ;  /* 0x0000000e0e127211 */ /* 0x000fe200078f08ff */
[----:B------:R-:W0:Y:S04]  /*04d0*/  LDCU UR4, c[0x0][0x39c] ;  /* 0x00007380ff0477ac */ /* 0x000e280008000800 */
[----:B------:R-:W-:-:S04]  /*04e0*/  IMAD R18, R18, -0x3, R7 ;  /* 0xfffffffd12127824 */ /* 0x000fc800078e0207 */
[----:B------:R-:W-:Y:S02]  /*04f0*/  IMAD.IADD R20, R5, 0x1, R18 ;  /* 0x0000000105147824 */ /* 0x000fe400078e0212 */
[----:B------:R-:W-:Y:S01]  /*0500*/  IMAD.MOV.U32 R14, RZ, RZ, RZ ;  /* 0x000000ffff0e7224 */ /* 0x000fe200078e00ff */
[----:B--2---:R-:W-:Y:S02]  /*0510*/  FSETP.GT.AND P1, PT, R8, RZ, PT ;  /* 0x000000ff0800720b */ /* 0x004fe40003f24000 */
[----:B------:R-:W1:Y:S01]  /*0520*/  @!P0 LDC.64 R8, c[0x0][0x3b8] ;  /* 0x0000ee00ff088b82 */ /* 0x000e620000000a00 */
[----:B---3--:R-:W-:Y:S02]  /*0530*/  FSETP.GT.AND P2, PT, R10, RZ, PT ;  /* 0x000000ff0a00720b */ /* 0x008fe40003f44000 */
[----:B----4-:R-:W-:-:S08]  /*0540*/  FSETP.GT.AND P3, PT, R12, RZ, PT ;  /* 0x000000ff0c00720b */ /* 0x010fd00003f64000 */
[----:B------:R-:W-:Y:S01]  /*0550*/  @P1 VIADD R11, R20, 0xfffffffc ;  /* 0xfffffffc140b1836 */ /* 0x000fe20000000000 */
[----:B-----5:R-:W-:Y:S01]  /*0560*/  FSETP.GT.AND P4, PT, R16, RZ, PT ;  /* 0x000000ff1000720b */ /* 0x020fe20003f84000 */
[----:B------:R-:W-:-:S04]  /*0570*/  IMAD.WIDE.U32 R16, R20, 0x4, R2 ;  /* 0x0000000414107825 */ /* 0x000fc800078e0002 */
[----:B------:R-:W-:Y:S02]  /*0580*/  @P2 VIADD R13, R20, 0x4 ;  /* 0x00000004140d2836 */ /* 0x000fe40000000000 */
[--C-:B------:R-:W-:Y:S01]  /*0590*/  @P1 IMAD.WIDE.U32 R10, R11, 0x4, R2.reuse ;  /* 0x000000040b0a1825 */ /* 0x100fe200078e0002 */
[----:B------:R-:W2:Y:S03]  /*05a0*/  LDG.E R16, desc[UR8][R16.64] ;  /* 0x0000000810107981 */ /* 0x000ea6000c1e1900 */
[----:B------:R-:W-:Y:S01]  /*05b0*/  @P2 IMAD.WIDE.U32 R12, R13, 0x4, R2 ;  /* 0x000000040d0c2825 */ /* 0x000fe200078e0002 */
[----:B------:R-:W2:Y:S03]  /*05c0*/  @P1 LDG.E R19, desc[UR8][R10.64] ;  /* 0x000000080a131981 */ /* 0x000ea6000c1e1900 */
[----:B------:R-:W-:Y:S01]  /*05d0*/  @P3 IMAD R23, R15, 0x4, R20 ;  /* 0x000000040f173824 */ /* 0x000fe200078e0214 */
[----:B------:R-:W-:Y:S01]  /*05e0*/  @P4 IADD3 R21, PT, PT, R18, R21, RZ ;  /* 0x0000001512154210 */ /* 0x000fe20007ffe0ff */
[----:B------:R-:W-:Y:S01]  /*05f0*/  IMAD.MOV.U32 R15, RZ, RZ, RZ ;  /* 0x000000ffff0f7224 */ /* 0x000fe200078e00ff */
[----:B------:R-:W3:Y:S01]  /*0600*/  @P2 LDG.E R14, desc[UR8][R12.64] ;  /* 0x000000080c0e2981 */ /* 0x000ee2000c1e1900 */
[----:B------:R-:W-:-:S04]  /*0610*/  @P3 IMAD.WIDE.U32 R22, R23, 0x4, R2 ;  /* 0x0000000417163825 */ /* 0x000fc800078e0002 */
[----:B------:R-:W-:Y:S01]  /*0620*/  IMAD.MOV.U32 R18, RZ, RZ, RZ ;  /* 0x000000ffff127224 */ /* 0x000fe200078e00ff */
[----:B------:R-:W4:Y:S01]  /*0630*/  @P3 LDG.E R15, desc[UR8][R22.64] ;  /* 0x00000008160f3981 */ /* 0x000f22000c1e1900 */
[----:B------:R-:W-:Y:S02]  /*0640*/  @P4 IMAD.WIDE.U32 R20, R21, 0x4, R2 ;  /* 0x0000000415144825 */ /* 0x000fe400078e0002 */
[----:B------:R-:W5:Y:S02]  /*0650*/  LDC.64 R2, c[0x0][0x3a0] ;  /* 0x0000e800ff027b82 */ /* 0x000f640000000a00 */
[----:B-1----:R-:W-:Y:S01]  /*0660*/  @!P0 IMAD.WIDE R24, R7, 0x4, R8 ;  /* 0x0000000407188825 */ /* 0x002fe200078e0208 */
[----:B------:R-:W4:Y:S05]  /*0670*/  @P4 LDG.E R18, desc[UR8][R20.64] ;  /* 0x0000000814124981 */ /* 0x000f2a000c1e1900 */
[----:B------:R-:W4:Y:S01]  /*0680*/  @!P0 LDG.E R25, desc[UR8][R24.64+-0x4] ;  /* 0xfffffc0818198981 */ /* 0x000f22000c1e1900 */
[----:B------:R-:W-:-:S04]  /*0690*/  FMUL R0, R0, R0 ;  /* 0x0000000000007220 */ /* 0x000fc80000400000 */
[----:B0-----:R-:W-:Y:S01]  /*06a0*/  FMUL R0, R0, UR4 ;  /* 0x0000000400007c20 */ /* 0x001fe20008400000 */
[----:B-----5:R-:W-:-:S04]  /*06b0*/  FMUL R9, R2, R2 ;  /* 0x0000000202097220 */ /* 0x020fc80000400000 */
[----:B------:R-:W0:Y:S01]  /*06c0*/  MUFU.RCP R2, R9 ;  /* 0x0000000900027308 */ /* 0x000e220000001000 */
[----:B------:R-:W-:-:S04]  /*06d0*/  FMUL R0, R0, UR4 ;  /* 0x0000000400007c20 */ /* 0x000fc80008400000 */
[----:B------:R-:W-:-:S04]  /*06e0*/  FMUL R0, R0, R3 ;  /* 0x0000000300007220 */ /* 0x000fc80000400000 */
[----:B------:R-:W-:-:S04]  /*06f0*/  FMUL R0, R0, R3 ;  /* 0x0000000300007220 */ /* 0x000fc80000400000 */
[----:B------:R-:W1:Y:S01]  /*0700*/  FCHK P1, R0, R9 ;  /* 0x0000000900007302 */ /* 0x000e620000020000 */
[----:B0-----:R-:W-:-:S04]  /*0710*/  FFMA R7, -R9, R2, 1 ;  /* 0x3f80000009077423 */ /* 0x001fc80000000102 */
[----:B------:R-:W-:-:S04]  /*0720*/  FFMA R7, R2, R7, R2 ;  /* 0x0000000702077223 */ /* 0x000fc80000000002 */
[----:B------:R-:W-:Y:S01]  /*0730*/  FFMA R8, R0, R7, RZ ;  /* 0x0000000700087223 */ /* 0x000fe200000000ff */
[----:B------:R-:W-:Y:S03]  /*0740*/  BSSY.RECONVERGENT B1, `(.L_x_7) ;  /* 0x000000c000017945 */ /* 0x000fe60003800200 */
[----:B------:R-:W-:-:S04]  /*0750*/  FFMA R3, -R9, R8, R0 ;  /* 0x0000000809037223 */ /* 0x000fc80000000100 */
[----:B------:R-:W-:Y:S01]  /*0760*/  FFMA R7, R7, R3, R8 ;  /* 0x0000000307077223 */ /* 0x000fe20000000008 */
[----:B--2---:R-:W-:-:S04]  /*0770*/  FFMA R19, R16, -4, R19 ;  /* 0xc080000010137823 */ /* 0x004fc80000000013 */
[----:B---3--:R-:W-:-:S04]  /*0780*/  FADD R14, R19, R14 ;  /* 0x0000000e130e7221 */ /* 0x008fc80000000000 */
[----:B----4-:R-:W-:-:S04]  /*0790*/  FADD R15, R14, R15 ;  /* 0x0000000f0e0f7221 */ /* 0x010fc80000000000 */
[----:B------:R-:W-:-:S04]  /*07a0*/  FADD R2, R15, R18 ;  /* 0x000000120f027221 */ /* 0x000fc80000000000 */
[----:B------:R-:W-:Y:S01]  /*07b0*/  @!P0 FADD R2, R2, R25 ;  /* 0x0000001902028221 */ /* 0x000fe20000000000 */
[----:B-1----:R-:W-:Y:S06]  /*07c0*/  @!P1 BRA `(.L_x_8) ;  /* 0x00000000000c9947 */ /* 0x002fec0003800000 */
[----:B------:R-:W-:-:S07]  /*07d0*/  MOV R8, 0x7f0 ;  /* 0x000007f000087802 */ /* 0x000fce0000000f00 */
[----:B------:R-:W-:Y:S05]  /*07e0*/  CALL.REL.NOINC `($__internal_1_$__cuda_sm3x_div_rn_noftz_f32_slowpath) ;  /* 0x0000000800847944 */ /* 0x000fea0003c00000 */
[----:B------:R-:W-:-:S07]  /*07f0*/  IMAD.MOV.U32 R7, RZ, RZ, R0 ;  /* 0x000000ffff077224 */ /* 0x000fce00078e0000 */
.L_x_8:
[----:B------:R-:W-:Y:S05]  /*0800*/  BSYNC.RECONVERGENT B1 ;  /* 0x0000000000017941 */ /* 0x000fea0003800200 */
.L_x_7:
[----:B------:R-:W0:Y:S01]  /*0810*/  LDCU UR6, c[0x0][0x398] ;  /* 0x00007300ff0677ac */ /* 0x000e220008000800 */
[----:B------:R-:W1:Y:S08]  /*0820*/  LDC.64 R14, c[0x0][0x380] ;  /* 0x0000e000ff0e7b82 */ /* 0x000e700000000a00 */
[----:B------:R-:W2:Y:S01]  /*0830*/  LDC R18, c[0x0][0x3c0] ;  /* 0x0000f000ff127b82 */ /* 0x000ea20000000800 */
[----:B0-----:R-:W-:-:S04]  /*0840*/  UIADD3 UR6, UPT, UPT, UR6, -0x1, URZ ;  /* 0xffffffff06067890 */ /* 0x001fc8000fffe0ff */
[----:B------:R-:W-:-:S04]  /*0850*/  UIMAD.WIDE UR4, UR6, 0x55555556, URZ ;  /* 0x55555556060478a5 */ /* 0x000fc8000f8e02ff */
[----:B------:R-:W-:-:S04]  /*0860*/  ULEA.HI UR5, UR5, UR5, URZ, 0x1 ;  /* 0x0000000505057291 */ /* 0x000fc8000f8f08ff */
[----:B------:R-:W-:-:S03]  /*0870*/  UIMAD UR5, UR5, -0x3, UR6 ;  /* 0xfffffffd050578a4 */ /* 0x000fc6000f8e0206 */
[----:B------:R-:W2:Y:S03]  /*0880*/  LDCU UR4, c[0x0][0x3a4] ;  /* 0x00007480ff0477ac */ /* 0x000ea60008000800 */
[----:B------:R-:W-:-:S04]  /*0890*/  VIADD R3, R5, UR5 ;  /* 0x0000000505037c36 */ /* 0x000fc80008000000 */
[----:B-1----:R-:W-:-:S05]  /*08a0*/  IMAD.WIDE.U32 R14, R3, 0x4, R14 ;  /* 0x00000004030e7825 */ /* 0x002fca00078e000e */
[----:B------:R0:W3:Y:S01]  /*08b0*/  LDG.E R17, desc[UR8][R14.64] ;  /* 0x000000080e117981 */ /* 0x0000e2000c1e1900 */
[----:B------:R-:W-:Y:S01]  /*08c0*/  MOV R8, 0x0 ;  /* 0x0000000000087802 */ /* 0x000fe20000000f00 */
[----:B------:R-:W-:Y:S02]  /*08d0*/  IMAD.MOV.U32 R9, RZ, RZ, 0x3fe00000 ;  /* 0x3fe00000ff097424 */ /* 0x000fe400078e00ff */
[----:B------:R-:W-:Y:S01]  /*08e0*/  FADD R0, R16, R16 ;  /* 0x0000001010007221 */ /* 0x000fe20000000000 */
[----:B------:R-:W-:Y:S01]  /*08f0*/  FMUL R7, R7, R2 ;  /* 0x0000000207077220 */ /* 0x000fe20000400000 */
[----:B------:R-:W-:Y:S01]  /*0900*/  MOV R2, 0x1 ;  /* 0x0000000100027802 */ /* 0x000fe20000000f00 */
[----:B--2---:R-:W-:Y:S01]  /*0910*/  FMUL R18, R18, UR4 ;  /* 0x0000000412127c20 */ /* 0x004fe20008400000 */
[----:B------:R-:W-:Y:S01]  /*0920*/  F2F.F64.F32 R10, R0 ;  /* 0x00000000000a7310 */ /* 0x000fe20000201800 */
[----:B------:R-:W-:Y:S01]  /*0930*/  BSSY.RECONVERGENT B1, `(.L_x_9) ;  /* 0x000001d000017945 */ /* 0x000fe20003800200 */
[----:B0-----:R-:W-:-:S02]  /*0940*/  IMAD.MOV.U32 R14, RZ, RZ, 0x0 ;  /* 0x00000000ff0e7424 */ /* 0x001fc400078e00ff */
[----:B------:R-:W-:-:S04]  /*0950*/  IMAD.MOV.U32 R15, RZ, RZ, 0x3fe00000 ;  /* 0x3fe00000ff0f7424 */ /* 0x000fc800078e00ff */
[----:B------:R-:W0:Y:S02]  /*0960*/  F2F.F64.F32 R12, R18 ;  /* 0x00000012000c7310 */ /* 0x000e240000201800 */
[C---:B0-----:R-:W-:Y:S02]  /*0970*/  DFMA R8, R12.reuse, R8, 1 ;  /* 0x3ff000000c08742b */ /* 0x041fe40000000008 */
[----:B------:R-:W-:-:S04]  /*0980*/  DFMA R12, R12, -R14, 1 ;  /* 0x3ff000000c0c742b */ /* 0x000fc8000000080e */
[----:B------:R-:W-:Y:S08]  /*0990*/  F2F.F64.F32 R14, R7 ;  /* 0x00000007000e7310 */ /* 0x000ff00000201800 */
[----:B------:R-:W0:Y:S08]  /*09a0*/  MUFU.RCP64H R3, R9 ;  /* 0x0000000900037308 */ /* 0x000e300000001800 */
[----:B---3--:R-:W1:Y:S02]  /*09b0*/  F2F.F64.F32 R16, R17 ;  /* 0x0000001100107310 */ /* 0x008e640000201800 */
[----:B-1----:R-:W-:-:S02]  /*09c0*/  DFMA R10, R16, -R12, R10 ;  /* 0x8000000c100a722b */ /* 0x002fc4000000000a */
[----:B0-----:R-:W-:-:S06]  /*09d0*/  DFMA R12, -R8, R2, 1 ;  /* 0x3ff00000080c742b */ /* 0x001fcc0000000102 */
[----:B------:R-:W-:Y:S02]  /*09e0*/  DADD R14, R10, R14 ;  /* 0x000000000a0e7229 */ /* 0x000fe4000000000e */
[----:B------:R-:W-:-:S04]  /*09f0*/  DFMA R12, R12, R12, R12 ;  /* 0x0000000c0c0c722b */ /* 0x000fc8000000000c */
[----:B------:R-:W0:Y:S04]  /*0a00*/  F2F.F32.F64 R10, R14 ;  /* 0x0000000e000a7310 */ /* 0x000e280000301000 */
[----:B------:R-:W-:-:S08]  /*0a10*/  DFMA R12, R2, R12, R2 ;  /* 0x0000000c020c722b */ /* 0x000fd00000000002 */
[----:B------:R-:W-:Y:S01]  /*0a20*/  DFMA R2, -R8, R12, 1 ;  /* 0x3ff000000802742b */ /* 0x000fe2000000010c */
[----:B0-----:R-:W0:Y:S07]  /*0a30*/  F2F.F64.F32 R10, R10 ;  /* 0x0000000a000a7310 */ /* 0x001e2e0000201800 */
[----:B------:R-:W-:-:S08]  /*0a40*/  DFMA R2, R12, R2, R12 ;  /* 0x000000020c02722b */ /* 0x000fd0000000000c */
[----:B0-----:R-:W-:Y:S01]  /*0a50*/  DMUL R12, R10, R2 ;  /* 0x000000020a0c7228 */ /* 0x001fe20000000000 */
[----:B------:R-:W-:-:S07]  /*0a60*/  FSETP.GEU.AND P1, PT, |R11|, 6.5827683646048100446e-37, PT ;  /* 0x036000000b00780b */ /* 0x000fce0003f2e200 */
[----:B------:R-:W-:-:S08]  /*0a70*/  DFMA R16, -R8, R12, R10 ;  /* 0x0000000c0810722b */ /* 0x000fd0000000010a */
[----:B------:R-:W-:-:S10]  /*0a80*/  DFMA R2, R2, R16, R12 ;  /* 0x000000100202722b */ /* 0x000fd4000000000c */
[----:B------:R-:W-:-:S05]  /*0a90*/  FFMA R0, RZ, R9, R3 ;  /* 0x00000009ff007223 */ /* 0x000fca0000000003 */
[----:B------:R-:W-:-:S13]  /*0aa0*/  FSETP.GT.AND P0, PT, |R0|, 1.469367938527859385e-39, PT ;  /* 0x001000000000780b */ /* 0x000fda0003f04200 */
[----:B------:R-:W-:Y:S05]  /*0ab0*/  @P0 BRA P1, `(.L_x_10) ;  /* 0x0000000000100947 */ /* 0x000fea0000800000 */
[----:B------:R-:W-:-:S07]  /*0ac0*/  MOV R0, 0xae0 ;  /* 0x00000ae000007802 */ /* 0x000fce0000000f00 */
[----:B------:R-:W-:Y:S05]  /*0ad0*/  CALL.REL.NOINC `($__internal_0_$__cuda_sm20_div_rn_f64_full) ;  /* 0x0000000000587944 */ /* 0x000fea0003c00000 */
[----:B------:R-:W-:Y:S02]  /*0ae0*/  IMAD.MOV.U32 R2, RZ, RZ, R14 ;  /* 0x000000ffff027224 */ /* 0x000fe400078e000e */
[----:B------:R-:W-:-:S07]  /*0af0*/  IMAD.MOV.U32 R3, RZ, RZ, R15 ;  /* 0x000000ffff037224 */ /* 0x000fce00078e000f */
.L_x_10:
[----:B------:R-:W-:Y:S05]  /*0b00*/  BSYNC.RECONVERGENT B1 ;  /* 0x0000000000017941 */ /* 0x000fea0003800200 */
.L_x_9:
[----:B------:R0:W1:Y:S02]  /*0b10*/  F2F.F32.F64 R9, R2 ;  /* 0x0000000200097310 */ /* 0x0000640000301000 */
.L_x_6:
[----:B------:R-:W-:Y:S05]  /*0b20*/  BSYNC.RECONVERGENT B0 ;  /* 0x0000000000007941 */ /* 0x000fea0003800200 */
.L_x_5:
[----:B------:R-:W2:Y:S01]  /*0b30*/  LDC R7, c[0x0][0x398] ;  /* 0x0000e600ff077b82 */ /* 0x000ea20000000800 */
[----:B------:R-:W3:Y:S07]  /*0b40*/  LDCU.64 UR4, c[0x0][0x3a8] ;  /* 0x00007500ff0477ac */ /* 0x000eee0008000a00 */
[----:B0-----:R-:W0:Y:S01]  /*0b50*/  LDC.64 R2, c[0x0][0x380] ;  /* 0x0000e000ff027b82 */ /* 0x001e220000000a00 */
[----:B---3--:R-:W-:-:S04]  /*0b60*/  ISETP.NE.AND P0, PT, R6, UR5, PT ;  /* 0x0000000506007c0c */ /* 0x008fc8000bf05270 */
[----:B------:R-:W-:Y:S01]  /*0b70*/  ISETP.NE.OR P0, PT, R4, UR4, P0 ;  /* 0x0000000404007c0c */ /* 0x000fe20008705670 */
[----:B--2---:R-:W-:-:S04]  /*0b80*/  VIADD R0, R7, 0x1 ;  /* 0x0000000107007836 */ /* 0x004fc80000000000 */
[----:B------:R-:W-:-:S05]  /*0b90*/  IMAD.HI R8, R0, 0x55555556, RZ ;  /* 0x5555555600087827 */ /* 0x000fca00078e02ff */
[----:B------:R-:W-:-:S05]  /*0ba0*/  LEA.HI R11, R8, R8, RZ, 0x1 ;  /* 0x00000008080b7211 */ /* 0x000fca00078f08ff */
[----:B------:R-:W-:-:S05]  /*0bb0*/  IMAD R0, R11, -0x3, R0 ;  /* 0xfffffffd0b007824 */ /* 0x000fca00078e0200 */
[----:B------:R-:W-:-:S05]  /*0bc0*/  IADD3 R5, PT, PT, R0, R5, RZ ;  /* 0x0000000500057210 */ /* 0x000fca0007ffe0ff */
[----:B0-----:R-:W-:-:S05]  /*0bd0*/  IMAD.WIDE.U32 R2, R5, 0x4, R2 ;  /* 0x0000000405027825 */ /* 0x001fca00078e0002 */
[----:B-1----:R0:W-:Y:S01]  /*0be0*/  STG.E desc[UR8][R2.64], R9 ;  /* 0x0000000902007986 */ /* 0x0021e2000c101908 */
[----:B------:R-:W-:Y:S05]  /*0bf0*/  @P0 EXIT ;  /* 0x000000000000094d */ /* 0x000fea0003800000 */
[----:B0-----:R-:W0:Y:S02]  /*0c00*/  LDC.64 R2, c[0x0][0x388] ;  /* 0x0000e200ff027b82 */ /* 0x001e240000000a00 */
[----:B0-----:R-:W-:-:S05]  /*0c10*/  IMAD.WIDE R2, R7, 0x4, R2 ;  /* 0x0000000407027825 */ /* 0x001fca00078e0202 */
[----:B------:R-:W-:Y:S01]  /*0c20*/  STG.E desc[UR8][R2.64+-0x4], R9 ;  /* 0xfffffc0902007986 */ /* 0x000fe2000c101908 */
[----:B------:R-:W-:Y:S05]  /*0c30*/  EXIT ;  /* 0x000000000000794d */ /* 0x000fea0003800000 */
        .weak           $__internal_0_$__cuda_sm20_div_rn_f64_full
        .type           $__internal_0_$__cuda_sm20_div_rn_f64_full,@function
        .size           $__internal_0_$__cuda_sm20_div_rn_f64_full,($__internal_1_$__cuda_sm3x_div_rn_noftz_f32_slowpath - $__internal_0_$__cuda_sm20_div_rn_f64_full)
$__internal_0_$__cuda_sm20_div_rn_f64_full:
[C---:B------:R-:W-:Y:S01]  /*0c40*/  FSETP.GEU.AND P0, PT, |R9|.reuse, 1.469367938527859385e-39, PT ;  /* 0x001000000900780b */ /* 0x040fe20003f0e200 */
[----:B------:R-:W-:Y:S01]  /*0c50*/  IMAD.MOV.U32 R12, RZ, RZ, 0x1 ;  /* 0x00000001ff0c7424 */ /* 0x000fe200078e00ff */
[----:B------:R-:W-:Y:S01]  /*0c60*/  LOP3.LUT R2, R9, 0x800fffff, RZ, 0xc0, !PT ;  /* 0x800fffff09027812 */ /* 0x000fe200078ec0ff */
[----:B------:R-:W-:Y:S01]  /*0c70*/  BSSY.RECONVERGENT B2, `(.L_x_11) ;  /* 0x0000055000027945 */ /* 0x000fe20003800200 */
[C---:B------:R-:W-:Y:S02]  /*0c80*/  FSETP.GEU.AND P2, PT, |R11|.reuse, 1.469367938527859385e-39, PT ;  /* 0x001000000b00780b */ /* 0x040fe40003f4e200 */
[----:B------:R-:W-:Y:S01]  /*0c90*/  LOP3.LUT R3, R2, 0x3ff00000, RZ, 0xfc, !PT ;  /* 0x3ff0000002037812 */ /* 0x000fe200078efcff */
[----:B------:R-:W-:Y:S01]  /*0ca0*/  IMAD.MOV.U32 R2, RZ, RZ, R8 ;  /* 0x000000ffff027224 */ /* 0x000fe200078e0008 */
[----:B------:R-:W-:Y:S02]  /*0cb0*/  LOP3.LUT R7, R11, 0x7ff00000, RZ, 0xc0, !PT ;  /* 0x7ff000000b077812 */ /* 0x000fe400078ec0ff */
[----:B------:R-:W-:-:S03]  /*0cc0*/  LOP3.LUT R20, R9, 0x7ff00000, RZ, 0xc0, !PT ;  /* 0x7ff0000009147812 */ /* 0x000fc600078ec0ff */
[----:B------:R-:W-:Y:S01]  /*0cd0*/  @!P0 DMUL R2, R8, 8.98846567431157953865e+307 ;  /* 0x7fe0000008028828 */ /* 0x000fe20000000000 */
[----:B------:R-:W-:-:S03]  /*0ce0*/  ISETP.GE.U32.AND P1, PT, R7, R20, PT ;  /* 0x000000140700720c */ /* 0x000fc60003f26070 */
[----:B------:R-:W-:Y:S01]  /*0cf0*/  @!P2 LOP3.LUT R18, R9, 0x7ff00000, RZ, 0xc0, !PT ;  /* 0x7ff000000912a812 */ /* 0x000fe200078ec0ff */
[----:B------:R-:W-:Y:S01]  /*0d00*/  @!P2 IMAD.MOV.U32 R22, RZ, RZ, RZ ;  /* 0x000000ffff16a224 */ /* 0x000fe200078e00ff */
[----:B------:R-:W0:Y:S02]  /*0d10*/  MUFU.RCP64H R13, R3 ;  /* 0x00000003000d7308 */ /* 0x000e240000001800 */
[----:B------:R-:W-:Y:S01]  /*0d20*/  @!P2 ISETP.GE.U32.AND P3, PT, R7, R18, PT ;  /* 0x000000120700a20c */ /* 0x000fe20003f66070 */
[----:B0-----:R-:W-:-:S08]  /*0d30*/  DFMA R14, R12, -R2, 1 ;  /* 0x3ff000000c0e742b */ /* 0x001fd00000000802 */
[----:B------:R-:W-:Y:S01]  /*0d40*/  DFMA R16, R14, R14, R14 ;  /* 0x0000000e0e10722b */ /* 0x000fe2000000000e */
[----:B------:R-:W-:-:S05]  /*0d50*/  IMAD.MOV.U32 R14, RZ, RZ, 0x1ca00000 ;  /* 0x1ca00000ff0e7424 */ /* 0x000fca00078e00ff */
[C---:B------:R-:W-:Y:S02]  /*0d60*/  @!P2 SEL R15, R14.reuse, 0x63400000, !P3 ;  /* 0x634000000e0fa807 */ /* 0x040fe40005800000 */
[----:B------:R-:W-:Y:S01]  /*0d70*/  DFMA R16, R12, R16, R12 ;  /* 0x000000100c10722b */ /* 0x000fe2000000000c */
[----:B------:R-:W-:Y:S02]  /*0d80*/  SEL R13, R14, 0x63400000, !P1 ;  /* 0x634000000e0d7807 */ /* 0x000fe40004800000 */
[--C-:B------:R-:W-:Y:S02]  /*0d90*/  @!P2 LOP3.LUT R15, R15, 0x80000000, R11.reuse, 0xf8, !PT ;  /* 0x800000000f0fa812 */ /* 0x100fe400078ef80b */
[----:B------:R-:W-:Y:S02]  /*0da0*/  LOP3.LUT R13, R13, 0x800fffff, R11, 0xf8, !PT ;  /* 0x800fffff0d0d7812 */ /* 0x000fe400078ef80b */
[----:B------:R-:W-:Y:S01]  /*0db0*/  @!P2 LOP3.LUT R23, R15, 0x100000, RZ, 0xfc, !PT ;  /* 0x001000000f17a812 */ /* 0x000fe200078efcff */
[----:B------:R-:W-:Y:S01]  /*0dc0*/  DFMA R18, R16, -R2, 1 ;  /* 0x3ff000001012742b */ /* 0x000fe20000000802 */
[----:B------:R-:W-:-:S06]  /*0dd0*/  MOV R12, R10 ;  /* 0x0000000a000c7202 */ /* 0x000fcc0000000f00 */
[----:B------:R-:W-:Y:S01]  /*0de0*/  @!P2 DFMA R12, R12, 2, -R22 ;  /* 0x400000000c0ca82b */ /* 0x000fe20000000816 */
[----:B------:R-:W-:Y:S01]  /*0df0*/  IMAD.MOV.U32 R23, RZ, RZ, R7 ;  /* 0x000000ffff177224 */ /* 0x000fe200078e0007 */
[----:B------:R-:W-:Y:S01]  /*0e00*/  DFMA R16, R16, R18, R16 ;  /* 0x000000121010722b */ /* 0x000fe20000000010 */
[----:B------:R-:W-:Y:S01]  /*0e10*/  IMAD.MOV.U32 R22, RZ, RZ, R20 ;  /* 0x000000ffff167224 */ /* 0x000fe200078e0014 */
[----:B------:R-:W-:-:S06]  /*0e20*/  @!P0 LOP3.LUT R22, R3, 0x7ff00000, RZ, 0xc0, !PT ;  /* 0x7ff0000003168812 */ /* 0x000fcc00078ec0ff */
[----:B------:R-:W-:Y:S01]  /*0e30*/  @!P2 LOP3.LUT R23, R13, 0x7ff00000, RZ, 0xc0, !PT ;  /* 0x7ff000000d17a812 */ /* 0x000fe200078ec0ff */
[----:B------:R-:W-:Y:S01]  /*0e40*/  VIADD R24, R22, 0xffffffff ;  /* 0xffffffff16187836 */ /* 0x000fe20000000000 */
[----:B------:R-:W-:Y:S02]  /*0e50*/  DMUL R18, R16, R12 ;  /* 0x0000000c10127228 */ /* 0x000fe40000000000 */
[----:B------:R-:W-:-:S04]  /*0e60*/  IADD3 R15, PT, PT, R23, -0x1, RZ ;  /* 0xffffffff170f7810 */ /* 0x000fc80007ffe0ff */
[----:B------:R-:W-:Y:S02]  /*0e70*/  ISETP.GT.U32.AND P0, PT, R15, 0x7feffffe, PT ;  /* 0x7feffffe0f00780c */ /* 0x000fe40003f04070 */
[----:B------:R-:W-:Y:S02]  /*0e80*/  DFMA R20, R18, -R2, R12 ;  /* 0x800000021214722b */ /* 0x000fe4000000000c */
[----:B------:R-:W-:-:S06]  /*0e90*/  ISETP.GT.U32.OR P0, PT, R24, 0x7feffffe, P0 ;  /* 0x7feffffe1800780c */ /* 0x000fcc0000704470 */
[----:B------:R-:W-:-:S07]  /*0ea0*/  DFMA R16, R16, R20, R18 ;  /* 0x000000141010722b */ /* 0x000fce0000000012 */
[----:B------:R-:W-:Y:S05]  /*0eb0*/  @P0 BRA `(.L_x_12) ;  /* 0x00000000006c0947 */ /* 0x000fea0003800000 */
[----:B------:R-:W-:-:S04]  /*0ec0*/  LOP3.LUT R18, R9, 0x7ff00000, RZ, 0xc0, !PT ;  /* 0x7ff0000009127812 */ /* 0x000fc800078ec0ff */
[CC--:B------:R-:W-:Y:S02]  /*0ed0*/  VIADDMNMX R10, R7.reuse, -R18.reuse, 0xb9600000, !PT ;  /* 0xb9600000070a7446 */ /* 0x0c0fe40007800912 */
[----:B------:R-:W-:Y:S02]  /*0ee0*/  ISETP.GE.U32.AND P0, PT, R7, R18, PT ;  /* 0x000000120700720c */ /* 0x000fe40003f06070 */
[----:B------:R-:W-:Y:S02]  /*0ef0*/  VIMNMX R10, PT, PT, R10, 0x46a00000, PT ;  /* 0x46a000000a0a7848 */ /* 0x000fe40003fe0100 */
[----:B------:R-:W-:-:S05]  /*0f00*/  SEL R7, R14, 0x63400000, !P0 ;  /* 0x634000000e077807 */ /* 0x000fca0004000000 */
[----:B------:R-:W-:Y:S01]  /*0f10*/  IMAD.IADD R7, R10, 0x1, -R7 ;  /* 0x000000010a077824 */ /* 0x000fe200078e0a07 */
[----:B------:R-:W-:-:S03]  /*0f20*/  MOV R10, RZ ;  /* 0x000000ff000a7202 */ /* 0x000fc60000000f00 */
[----:B------:R-:W-:-:S06]  /*0f30*/  VIADD R11, R7, 0x7fe00000 ;  /* 0x7fe00000070b7836 */ /* 0x000fcc0000000000 */
[----:B------:R-:W-:-:S10]  /*0f40*/  DMUL R14, R16, R10 ;  /* 0x0000000a100e7228 */ /* 0x000fd40000000000 */
[----:B------:R-:W-:-:S13]  /*0f50*/  FSETP.GTU.AND P0, PT, |R15|, 1.469367938527859385e-39, PT ;  /* 0x001000000f00780b */ /* 0x000fda0003f0c200 */
[----:B------:R-:W-:Y:S05]  /*0f60*/  @P0 BRA `(.L_x_13) ;  /* 0x0000000000940947 */ /* 0x000fea0003800000 */
[----:B------:R-:W-:Y:S01]  /*0f70*/  DFMA R2, R16, -R2, R12 ;  /* 0x800000021002722b */ /* 0x000fe2000000000c */
[----:B------:R-:W-:-:S09]  /*0f80*/  IMAD.MOV.U32 R10, RZ, RZ, RZ ;  /* 0x000000ffff0a7224 */ /* 0x000fd200078e00ff */
[C---:B------:R-:W-:Y:S02]  /*0f90*/  FSETP.NEU.AND P0, PT, R3.reuse, RZ, PT ;  /* 0x000000ff0300720b */ /* 0x040fe40003f0d000 */
[----:B------:R-:W-:-:S04]  /*0fa0*/  LOP3.LUT R9, R3, 0x80000000, R9, 0x48, !PT ;  /* 0x8000000003097812 */ /* 0x000fc800078e4809 */
[----:B------:R-:W-:-:S07]  /*0fb0*/  LOP3.LUT R11, R9, R11, RZ, 0xfc, !PT ;  /* 0x0000000b090b7212 */ /* 0x000fce00078efcff */
[----:B------:R-:W-:Y:S05]  /*0fc0*/  @!P0 BRA `(.L_x_13) ;  /* 0x00000000007c8947 */ /* 0x000fea0003800000 */
[----:B------:R-:W-:Y:S01]  /*0fd0*/  IMAD.MOV R3, RZ, RZ, -R7 ;  /* 0x000000ffff037224 */ /* 0x000fe200078e0a07 */
[----:B------:R-:W-:Y:S01]  /*0fe0*/  DMUL.RP R10, R16, R10 ;  /* 0x0000000a100a7228 */ /* 0x000fe20000008000 */
[----:B------:R-:W-:-:S06]  /*0ff0*/  IMAD.MOV.U32 R2, RZ, RZ, RZ ;  /* 0x000000ffff027224 */ /* 0x000fcc00078e00ff */
[----:B------:R-:W-:-:S03]  /*1000*/  DFMA R2, R14, -R2, R16 ;  /* 0x800000020e02722b */ /* 0x000fc60000000010 */
[----:B------:R-:W-:-:S03]  /*1010*/  LOP3.LUT R9, R11, R9, RZ, 0x3c, !PT ;  /* 0x000000090b097212 */ /* 0x000fc600078e3cff */
[----:B------:R-:W-:-:S04]  /*1020*/  IADD3 R2, PT, PT, -R7, -0x43300000, RZ ;  /* 0xbcd0000007027810 */ /* 0x000fc80007ffe1ff */
[----:B------:R-:W-:-:S04]  /*1030*/  FSETP.NEU.AND P0, PT, |R3|, R2, PT ;  /* 0x000000020300720b */ /* 0x000fc80003f0d200 */
[----:B------:R-:W-:Y:S02]  /*1040*/  FSEL R14, R10, R14, !P0 ;  /* 0x0000000e0a0e7208 */ /* 0x000fe40004000000 */
[----:B------:R-:W-:Y:S01]  /*1050*/  FSEL R15, R9, R15, !P0 ;  /* 0x0000000f090f7208 */ /* 0x000fe20004000000 */
[----:B------:R-:W-:Y:S06]  /*1060*/  BRA `(.L_x_13) ;  /* 0x0000000000547947 */ /* 0x000fec0003800000 */
.L_x_12:
[----:B------:R-:W-:-:S14]  /*1070*/  DSETP.NAN.AND P0, PT, R10, R10, PT ;  /* 0x0000000a0a00722a */ /* 0x000fdc0003f08000 */
[----:B------:R-:W-:Y:S05]  /*1080*/  @P0 BRA `(.L_x_14) ;  /* 0x0000000000440947 */ /* 0x000fea0003800000 */
[----:B------:R-:W-:-:S14]  /*1090*/  DSETP.NAN.AND P0, PT, R8, R8, PT ;  /* 0x000000080800722a */ /* 0x000fdc0003f08000 */
[----:B------:R-:W-:Y:S05]  /*10a0*/  @P0 BRA `(.L_x_15) ;  /* 0x0000000000300947 */ /* 0x000fea0003800000 */
[----:B------:R-:W-:Y:S01]  /*10b0*/  ISETP.NE.AND P0, PT, R23, R22, PT ;  /* 0x000000161700720c */ /* 0x000fe20003f05270 */
[----:B------:R-:W-:Y:S01]  /*10c0*/  IMAD.MOV.U32 R15, RZ, RZ, -0x80000 ;  /* 0xfff80000ff0f7424 */ /* 0x000fe200078e00ff */
[----:B------:R-:W-:-:S11]  /*10d0*/  MOV R14, 0x0 ;  /* 0x00000000000e7802 */ /* 0x000fd60000000f00 */
[----:B------:R-:W-:Y:S05]  /*10e0*/  @!P0 BRA `(.L_x_13) ;  /* 0x0000000000348947 */ /* 0x000fea0003800000 */
[----:B------:R-:W-:Y:S02]  /*10f0*/  ISETP.NE.AND P0, PT, R23, 0x7ff00000, PT ;  /* 0x7ff000001700780c */ /* 0x000fe40003f05270 */
[----:B------:R-:W-:Y:S02]  /*1100*/  LOP3.LUT R15, R11, 0x80000000, R9, 0x48, !PT ;  /* 0x800000000b0f7812 */ /* 0x000fe400078e4809 */
[----:B------:R-:W-:-:S13]  /*1110*/  ISETP.EQ.OR P0, PT, R22, RZ, !P0 ;  /* 0x000000ff1600720c */ /* 0x000fda0004702670 */
[----:B------:R-:W-:Y:S01]  /*1120*/  @P0 LOP3.LUT R2, R15, 0x7ff00000, RZ, 0xfc, !PT ;  /* 0x7ff000000f020812 */ /* 0x000fe200078efcff */
[----:B------:R-:W-:Y:S02]  /*1130*/  @!P0 IMAD.MOV.U32 R14, RZ, RZ, RZ ;  /* 0x000000ffff0e8224 */ /* 0x000fe400078e00ff */
[----:B------:R-:W-:Y:S01]  /*1140*/  @P0 IMAD.MOV.U32 R14, RZ, RZ, RZ ;  /* 0x000000ffff0e0224 */ /* 0x000fe200078e00ff */
[----:B------:R-:W-:Y:S01]  /*1150*/  @P0 MOV R15, R2 ;  /* 0x00000002000f0202 */ /* 0x000fe20000000f00 */
[----:B------:R-:W-:Y:S06]  /*1160*/  BRA `(.L_x_13) ;  /* 0x0000000000147947 */ /* 0x000fec0003800000 */
.L_x_15:
[----:B------:R-:W-:Y:S01]  /*1170*/  LOP3.LUT R15, R9, 0x80000, RZ, 0xfc, !PT ;  /* 0x00080000090f7812 */ /* 0x000fe200078efcff */
[----:B------:R-:W-:Y:S01]  /*1180*/  IMAD.MOV.U32 R14, RZ, RZ, R8 ;  /* 0x000000ffff0e7224 */ /* 0x000fe200078e0008 */
[----:B------:R-:W-:Y:S06]  /*1190*/  BRA `(.L_x_13) ;  /* 0x0000000000087947 */ /* 0x000fec0003800000 */
.L_x_14:
[----:B------:R-:W-:Y:S01]  /*11a0*/  LOP3.LUT R15, R11, 0x80000, RZ, 0xfc, !PT ;  /* 0x000800000b0f7812 */ /* 0x000fe200078efcff */
[----:B------:R-:W-:-:S07]  /*11b0*/  IMAD.MOV.U32 R14, RZ, RZ, R10 ;  /* 0x000000ffff0e7224 */ /* 0x000fce00078e000a */
.L_x_13:
[----:B------:R-:W-:Y:S05]  /*11c0*/  BSYNC.RECONVERGENT B2 ;  /* 0x0000000000027941 */ /* 0x000fea0003800200 */
.L_x_11:
[----:B------:R-:W-:Y:S02]  /*11d0*/  HFMA2 R3, -RZ, RZ, 0, 0 ;  /* 0x00000000ff037431 */ /* 0x000fe400000001ff */
[----:B------:R-:W-:-:S04]  /*11e0*/  IMAD.MOV.U32 R2, RZ, RZ, R0 ;  /* 0x000000ffff027224 */ /* 0x000fc800078e0000 */
[----:B------:R-:W-:Y:S05]  /*11f0*/  RET.REL.NODEC R2 `(_Z23kernelAndSetIRAndSourcePfS_jjifffiiiiS_f) ;  /* 0xffffffec02807950 */ /* 0x000fea0003c3ffff */
        .weak           $__internal_1_$__cuda_sm3x_div_rn_noftz_f32_slowpath
        .type           $__internal_1_$__cuda_sm3x_div_rn_noftz_f32_slowpath,@function
        .size           $__internal_1_$__cuda_sm3x_div_rn_noftz_f32_slowpath,(.L_x_77 - $__internal_1_$__cuda_sm3x_div_rn_noftz_f32_slowpath)
$__internal_1_$__cuda_sm3x_div_rn_noftz_f32_slowpath:
[----:B------:R-:W-:Y:S01]  /*1200*/  SHF.R.U32.HI R10, RZ, 0x17, R9 ;  /* 0x00000017ff0a7819 */ /* 0x000fe20000011609 */
[----:B------:R-:W-:Y:S01]  /*1210*/  BSSY.RECONVERGENT B2, `(.L_x_16) ;  /* 0x0000064000027945 */ /* 0x000fe20003800200 */
[--C-:B------:R-:W-:Y:S01]  /*1220*/  SHF.R.U32.HI R3, RZ, 0x17, R0.reuse ;  /* 0x00000017ff037819 */ /* 0x100fe20000011600 */
[----:B------:R-:W-:Y:S01]  /*1230*/  IMAD.MOV.U32 R12, RZ, RZ, R0 ;  /* 0x000000ffff0c7224 */ /* 0x000fe200078e0000 */
[----:B------:R-:W-:Y:S02]  /*1240*/  LOP3.LUT R10, R10, 0xff, RZ, 0xc0, !PT ;  /* 0x000000ff0a0a7812 */ /* 0x000fe400078ec0ff */
[----:B------:R-:W-:-:S03]  /*1250*/  LOP3.LUT R11, R3, 0xff, RZ, 0xc0, !PT ;  /* 0x000000ff030b7812 */ /* 0x000fc600078ec0ff */
[----:B------:R-:W-:Y:S02]  /*1260*/  VIADD R14, R10, 0xffffffff ;  /* 0xffffffff0a0e7836 */ /* 0x000fe40000000000 */
[----:B------:R-:W-:-:S03]  /*1270*/  VIADD R13, R11, 0xffffffff ;  /* 0xffffffff0b0d7836 */ /* 0x000fc60000000000 */
[----:B------:R-:W-:-:S04]  /*1280*/  ISETP.GT.U32.AND P0, PT, R14, 0xfd, PT ;  /* 0x000000fd0e00780c */ /* 0x000fc80003f04070 */
[----:B------:R-:W-:-:S13]  /*1290*/  ISETP.GT.U32.OR P0, PT, R13, 0xfd, P0 ;  /* 0x000000fd0d00780c */ /* 0x000fda0000704470 */
[----:B------:R-:W-:Y:S01]  /*12a0*/  @!P0 MOV R7, RZ ;  /* 0x000000ff00078202 */ /* 0x000fe20000000f00 */
[----:B------:R-:W-:Y:S06]  /*12b0*/  @!P0 BRA `(.L_x_17) ;  /* 0x0000000000608947 */ /* 0x000fec0003800000 */
[----:B------:R-:W-:Y:S01]  /*12c0*/  FSETP.GTU.FTZ.AND P0, PT, |R0|, +INF , PT ;  /* 0x7f8000000000780b */ /* 0x000fe20003f1c200 */
[----:B------:R-:W-:Y:S01]  /*12d0*/  IMAD.MOV.U32 R3, RZ, RZ, R9 ;  /* 0x000000ffff037224 */ /* 0x000fe200078e0009 */
[----:B------:R-:W-:-:S04]  /*12e0*/  FSETP.GTU.FTZ.AND P1, PT, |R9|, +INF , PT ;  /* 0x7f8000000900780b */ /* 0x000fc80003f3c200 */
[----:B------:R-:W-:-:S13]  /*12f0*/  PLOP3.LUT P0, PT, P0, P1, PT, 0xf8, 0x8f ;  /* 0x00000000008f781c */ /* 0x000fda0000703f70 */
[----:B------:R-:W-:Y:S05]  /*1300*/  @P0 BRA `(.L_x_18) ;  /* 0x00000004004c0947 */ /* 0x000fea0003800000 */
[----:B------:R-:W-:-:S13]  /*1310*/  LOP3.LUT P0, RZ, R9, 0x7fffffff, R12, 0xc8, !PT ;  /* 0x7fffffff09ff7812 */ /* 0x000fda000780c80c */
[----:B------:R-:W-:Y:S05]  /*1320*/  @!P0 BRA `(.L_x_19) ;  /* 0x00000004003c8947 */ /* 0x000fea0003800000 */
[C---:B------:R-:W-:Y:S02]  /*1330*/  FSETP.NEU.FTZ.AND P2, PT, |R0|.reuse, +INF , PT ;  /* 0x7f8000000000780b */ /* 0x040fe40003f5d200 */
[----:B------:R-:W-:Y:S02]  /*1340*/  FSETP.NEU.FTZ.AND P1, PT, |R3|, +INF , PT ;  /* 0x7f8000000300780b */ /* 0x000fe40003f3d200 */
[----:B------:R-:W-:-:S11]  /*1350*/  FSETP.NEU.FTZ.AND P0, PT, |R0|, +INF , PT ;  /* 0x7f8000000000780b */ /* 0x000fd60003f1d200 */
[----:B------:R-:W-:Y:S05]  /*1360*/  @!P1 BRA !P2, `(.L_x_19) ;  /* 0x00000004002c9947 */ /* 0x000fea0005000000 */
[----:B------:R-:W-:-:S04]  /*1370*/  LOP3.LUT P2, RZ, R12, 0x7fffffff, RZ, 0xc0, !PT ;  /* 0x7fffffff0cff7812 */ /* 0x000fc8000784c0ff */
[----:B------:R-:W-:-:S13]  /*1380*/  PLOP3.LUT P1, PT, P1, P2, PT, 0x2f, 0xf2 ;  /* 0x0000000000f2781c */ /* 0x000fda0000f24577 */
[----:B------:R-:W-:Y:S05]  /*1390*/  @P1 BRA `(.L_x_20) ;  /* 0x0000000400181947 */ /* 0x000fea0003800000 */
[----:B------:R-:W-:-:S04]  /*13a0*/  LOP3.LUT P1, RZ, R9, 0x7fffffff, RZ, 0xc0, !PT ;  /* 0x7fffffff09ff7812 */ /* 0x000fc8000782c0ff */
[----:B------:R-:W-:-:S13]  /*13b0*/  PLOP3.LUT P0, PT, P0, P1, PT, 0x2f, 0xf2 ;  /* 0x0000000000f2781c */ /* 0x000fda0000702577 */
[----:B------:R-:W-:Y:S05]  /*13c0*/  @P0 BRA `(.L_x_21) ;  /* 0x0000000400000947 */ /* 0x000fea0003800000 */
[----:B------:R-:W-:Y:S02]  /*13d0*/  ISETP.GE.AND P0, PT, R13, RZ, PT ;  /* 0x000000ff0d00720c */ /* 0x000fe40003f06270 */
[----:B------:R-:W-:-:S11]  /*13e0*/  ISETP.GE.AND P1, PT, R14, RZ, PT ;  /* 0x000000ff0e00720c */ /* 0x000fd60003f26270 */
[----:B------:R-:W-:Y:S02]  /*13f0*/  @P0 IMAD.MOV.U32 R7, RZ, RZ, RZ ;  /* 0x000000ffff070224 */ /* 0x000fe400078e00ff */
[----:B------:R-:W-:Y:S01]  /*1400*/  @!P0 FFMA R12, R0, 1.84467440737095516160e+19, RZ ;  /* 0x5f800000000c8823 */ /* 0x000fe200000000ff */
[----:B------:R-:W-:Y:S02]  /*1410*/  @!P0 IMAD.MOV.U32 R7, RZ, RZ, -0x40 ;  /* 0xffffffc0ff078424 */ /* 0x000fe400078e00ff */
[----:B------:R-:W-:-:S03]  /*1420*/  @!P1 FFMA R9, R3, 1.84467440737095516160e+19, RZ ;  /* 0x5f80000003099823 */ /* 0x000fc600000000ff */
[----:B------:R-:W-:-:S07]  /*1430*/  @!P1 IADD3 R7, PT, PT, R7, 0x40, RZ ;  /* 0x0000004007079810 */ /* 0x000fce0007ffe0ff */
.L_x_17:
[----:B------:R-:W-:Y:S01]  /*1440*/  LEA R0, R10, 0xc0800000, 0x17 ;  /* 0xc08000000a007811 */ /* 0x000fe200078eb8ff */
[----:B------:R-:W-:Y:S01]  /*1450*/  VIADD R11, R11, 0xffffff81 ;  /* 0xffffff810b0b7836 */ /* 0x000fe20000000000 */
[----:B------:R-:W-:Y:S03]  /*1460*/  BSSY.RECONVERGENT B3, `(.L_x_22) ;  /* 0x0000035000037945 */ /* 0x000fe60003800200 */
[----:B------:R-:W-:Y:S01]  /*1470*/  IMAD.IADD R9, R9, 0x1, -R0 ;  /* 0x0000000109097824 */ /* 0x000fe200078e0a00 */
[C---:B------:R-:W-:Y:S01]  /*1480*/  IADD3 R10, PT, PT, R11.reuse, 0x7f, -R10 ;  /* 0x0000007f0b0a7810 */ /* 0x040fe20007ffe80a */
[----:B------:R-:W-:Y:S02]  /*1490*/  IMAD R0, R11, -0x800000, R12 ;  /* 0xff8000000b007824 */ /* 0x000fe400078e020c */
[----:B------:R-:W0:Y:S01]  /*14a0*/  MUFU.RCP R3, R9 ;  /* 0x0000000900037308 */ /* 0x000e220000001000 */
[----:B------:R-:W-:Y:S01]  /*14b0*/  FADD.FTZ R13, -R9, -RZ ;  /* 0x800000ff090d7221 */ /* 0x000fe20000010100 */
[----:B------:R-:W-:-:S03]  /*14c0*/  IMAD.IADD R10, R10, 0x1, R7 ;  /* 0x000000010a0a7824 */ /* 0x000fc600078e0207 */
[----:B0-----:R-:W-:-:S04]  /*14d0*/  FFMA R14, R3, R13, 1 ;  /* 0x3f800000030e7423 */ /* 0x001fc8000000000d */
[----:B------:R-:W-:-:S04]  /*14e0*/  FFMA R14, R3, R14, R3 ;  /* 0x0000000e030e7223 */ /* 0x000fc80000000003 */
[----:B------:R-:W-:-:S04]  /*14f0*/  FFMA R3, R0, R14, RZ ;  /* 0x0000000e00037223 */ /* 0x000fc800000000ff */
[----:B------:R-:W-:-:S04]  /*1500*/  FFMA R12, R13, R3, R0 ;  /* 0x000000030d0c7223 */ /* 0x000fc80000000000 */
[----:B------:R-:W-:-:S04]  /*1510*/  FFMA R15, R14, R12, R3 ;  /* 0x0000000c0e0f7223 */ /* 0x000fc80000000003 */
[----:B------:R-:W-:-:S04]  /*1520*/  FFMA R12, R13, R15, R0 ;  /* 0x0000000f0d0c7223 */ /* 0x000fc80000000000 */
[----:B------:R-:W-:-:S05]  /*1530*/  FFMA R0, R14, R12, R15 ;  /* 0x0000000c0e007223 */ /* 0x000fca000000000f */
[----:B------:R-:W-:-:S04]  /*1540*/  SHF.R.U32.HI R3, RZ, 0x17, R0 ;  /* 0x00000017ff037819 */ /* 0x000fc80000011600 */
[----:B------:R-:W-:-:S04]  /*1550*/  LOP3.LUT R3, R3, 0xff, RZ, 0xc0, !PT ;  /* 0x000000ff03037812 */ /* 0x000fc800078ec0ff */
[----:B------:R-:W-:-:S05]  /*1560*/  IADD3 R9, PT, PT, R3, R10, RZ ;  /* 0x0000000a03097210 */ /* 0x000fca0007ffe0ff */
[----:B------:R-:W-:-:S05]  /*1570*/  VIADD R3, R9, 0xffffffff ;  /* 0xffffffff09037836 */ /* 0x000fca0000000000 */
[----:B------:R-:W-:-:S13]  /*1580*/  ISETP.GE.U32.AND P0, PT, R3, 0xfe, PT ;  /* 0x000000fe0300780c */ /* 0x000fda0003f06070 */
[----:B------:R-:W-:Y:S05]  /*1590*/  @!P0 BRA `(.L_x_23) ;  /* 0x0000000000808947 */ /* 0x000fea0003800000 */
[----:B------:R-:W-:-:S13]  /*15a0*/  ISETP.GT.AND P0, PT, R9, 0xfe, PT ;  /* 0x000000fe0900780c */ /* 0x000fda0003f04270 */
[----:B------:R-:W-:Y:S05]  /*15b0*/  @P0 BRA `(.L_x_24) ;  /* 0x00000000006c0947 */ /* 0x000fea0003800000 */
[----:B------:R-:W-:-:S13]  /*15c0*/  ISETP.GE.AND P0, PT, R9, 0x1, PT ;  /* 0x000000010900780c */ /* 0x000fda0003f06270 */
[----:B------:R-:W-:Y:S05]  /*15d0*/  @P0 BRA `(.L_x_25) ;  /* 0x0000000000740947 */ /* 0x000fea0003800000 */
[----:B------:R-:W-:Y:S02]  /*15e0*/  ISETP.GE.AND P0, PT, R9, -0x18, PT ;  /* 0xffffffe80900780c */ /* 0x000fe40003f06270 */
[----:B------:R-:W-:-:S11]  /*15f0*/  LOP3.LUT R0, R0, 0x80000000, RZ, 0xc0, !PT ;  /* 0x8000000000007812 */ /* 0x000fd600078ec0ff */
[----:B------:R-:W-:Y:S05]  /*1600*/  @!P0 BRA `(.L_x_25) ;  /* 0x0000000000688947 */ /* 0x000fea0003800000 */
[CCC-:B------:R-:W-:Y:S01]  /*1610*/  FFMA.RZ R3, R14.reuse, R12.reuse, R15.reuse ;  /* 0x0000000c0e037223 */ /* 0x1c0fe2000000c00f */
[CCC-:B------:R-:W-:Y:S01]  /*1620*/  FFMA.RM R10, R14.reuse, R12.reuse, R15.reuse ;  /* 0x0000000c0e0a7223 */ /* 0x1c0fe2000000400f */
[C---:B------:R-:W-:Y:S02]  /*1630*/  ISETP.NE.AND P2, PT, R9.reuse, RZ, PT ;  /* 0x000000ff0900720c */ /* 0x040fe40003f45270 */
[----:B------:R-:W-:Y:S02]  /*1640*/  ISETP.NE.AND P1, PT, R9, RZ, PT ;  /* 0x000000ff0900720c */ /* 0x000fe40003f25270 */
[----:B------:R-:W-:Y:S01]  /*1650*/  LOP3.LUT R7, R3, 0x7fffff, RZ, 0xc0, !PT ;  /* 0x007fffff03077812 */ /* 0x000fe200078ec0ff */
[----:B------:R-:W-:Y:S01]  /*1660*/  FFMA.RP R3, R14, R12, R15 ;  /* 0x0000000c0e037223 */ /* 0x000fe2000000800f */
[----:B------:R-:W-:Y:S02]  /*1670*/  VIADD R12, R9, 0x20 ;  /* 0x00000020090c7836 */ /* 0x000fe40000000000 */
[----:B------:R-:W-:Y:S01]  /*1680*/  LOP3.LUT R7, R7, 0x800000, RZ, 0xfc, !PT ;  /* 0x0080000007077812 */ /* 0x000fe200078efcff */
[----:B------:R-:W-:Y:S01]  /*1690*/  IMAD.MOV R9, RZ, RZ, -R9 ;  /* 0x000000ffff097224 */ /* 0x000fe200078e0a09 */
[----:B------:R-:W-:-:S02]  /*16a0*/  FSETP.NEU.FTZ.AND P0, PT, R3, R10, PT ;  /* 0x0000000a0300720b */ /* 0x000fc40003f1d000 */
[----:B------:R-:W-:Y:S02]  /*16b0*/  SHF.L.U32 R12, R7, R12, RZ ;  /* 0x0000000c070c7219 */ /* 0x000fe400000006ff */
[----:B------:R-:W-:Y:S02]  /*16c0*/  SEL R10, R9, RZ, P2 ;  /* 0x000000ff090a7207 */ /* 0x000fe40001000000 */
[----:B------:R-:W-:Y:S02]  /*16d0*/  ISETP.NE.AND P1, PT, R12, RZ, P1 ;  /* 0x000000ff0c00720c */ /* 0x000fe40000f25270 */
[----:B------:R-:W-:Y:S02]  /*16e0*/  SHF.R.U32.HI R10, RZ, R10, R7 ;  /* 0x0000000aff0a7219 */ /* 0x000fe40000011607 */
[----:B------:R-:W-:Y:S02]  /*16f0*/  PLOP3.LUT P0, PT, P0, P1, PT, 0xf8, 0x8f ;  /* 0x00000000008f781c */ /* 0x000fe40000703f70 */
[----:B------:R-:W-:-:S02]  /*1700*/  SHF.R.U32.HI R12, RZ, 0x1, R10 ;  /* 0x00000001ff0c7819 */ /* 0x000fc4000001160a */
[----:B------:R-:W-:-:S04]  /*1710*/  SEL R3, RZ, 0x1, !P0 ;  /* 0x00000001ff037807 */ /* 0x000fc80004000000 */
[----:B------:R-:W-:-:S04]  /*1720*/  LOP3.LUT R3, R3, 0x1, R12, 0xf8, !PT ;  /* 0x0000000103037812 */ /* 0x000fc800078ef80c */
[----:B------:R-:W-:-:S04]  /*1730*/  LOP3.LUT R3, R3, R10, RZ, 0xc0, !PT ;  /* 0x0000000a03037212 */ /* 0x000fc800078ec0ff */
[----:B------:R-:W-:-:S04]  /*1740*/  IADD3 R3, PT, PT, R12, R3, RZ ;  /* 0x000000030c037210 */ /* 0x000fc80007ffe0ff */
[----:B------:R-:W-:Y:S01]  /*1750*/  LOP3.LUT R0, R3, R0, RZ, 0xfc, !PT ;  /* 0x0000000003007212 */ /* 0x000fe200078efcff */
[----:B------:R-:W-:Y:S06]  /*1760*/  BRA `(.L_x_25) ;  /* 0x0000000000107947 */ /* 0x000fec0003800000 */
.L_x_24:
[----:B------:R-:W-:-:S04]  /*1770*/  LOP3.LUT R0, R0, 0x80000000, RZ, 0xc0, !PT ;  /* 0x8000000000007812 */ /* 0x000fc800078ec0ff */
[----:B------:R-:W-:Y:S01]  /*1780*/  LOP3.LUT R0, R0, 0x7f800000, RZ, 0xfc, !PT ;  /* 0x7f80000000007812 */ /* 0x000fe200078efcff */
[----:B------:R-:W-:Y:S06]  /*1790*/  BRA `(.L_x_25) ;  /* 0x0000000000047947 */ /* 0x000fec0003800000 */
.L_x_23:
[----:B------:R-:W-:-:S07]  /*17a0*/  IMAD R0, R10, 0x800000, R0 ;  /* 0x008000000a007824 */ /* 0x000fce00078e0200 */
.L_x_25:
[----:B------:R-:W-:Y:S05]  /*17b0*/  BSYNC.RECONVERGENT B3 ;  /* 0x0000000000037941 */ /* 0x000fea0003800200 */
.L_x_22:
[----:B------:R-:W-:Y:S05]  /*17c0*/  BRA `(.L_x_26) ;  /* 0x0000000000207947 */ /* 0x000fea0003800000 */
.L_x_21:
[----:B------:R-:W-:-:S04]  /*17d0*/  LOP3.LUT R0, R9, 0x80000000, R12, 0x48, !PT ;  /* 0x8000000009007812 */ /* 0x000fc800078e480c */
[----:B------:R-:W-:Y:S01]  /*17e0*/  LOP3.LUT R0, R0, 0x7f800000, RZ, 0xfc, !PT ;  /* 0x7f80000000007812 */ /* 0x000fe200078efcff */
[----:B------:R-:W-:Y:S06]  /*17f0*/  BRA `(.L_x_26) ;  /* 0x0000000000147947 */ /* 0x000fec0003800000 */
.L_x_20:
[----:B------:R-:W-:Y:S01]  /*1800*/  LOP3.LUT R0, R9, 0x80000000, R12, 0x48, !PT ;  /* 0x8000000009007812 */ /* 0x000fe200078e480c */
[----:B------:R-:W-:Y:S06]  /*1810*/  BRA `(.L_x_26) ;  /* 0x00000000000c7947 */ /* 0x000fec0003800000 */
.L_x_19:
[----:B------:R-:W0:Y:S01]  /*1820*/  MUFU.RSQ R0, -QNAN ;  /* 0xffc0000000007908 */ /* 0x000e220000001400 */
[----:B------:R-:W-:Y:S05]  /*1830*/  BRA `(.L_x_26) ;  /* 0x0000000000047947 */ /* 0x000fea0003800000 */
.L_x_18:
[----:B------:R-:W-:-:S07]  /*1840*/  FADD.FTZ R0, R0, R3 ;  /* 0x0000000300007221 */ /* 0x000fce0000010000 */
.L_x_26:
[----:B------:R-:W-:Y:S05]  /*1850*/  BSYNC.RECONVERGENT B2 ;  /* 0x0000000000027941 */ /* 0x000fea0003800200 */
.L_x_16:
[----:B------:R-:W-:-:S04]  /*1860*/  IMAD.MOV.U32 R9, RZ, RZ, 0x0 ;  /* 0x00000000ff097424 */ /* 0x000fc800078e00ff */
[----:B0-----:R-:W-:Y:S05]  /*1870*/  RET.REL.NODEC R8 `(_Z23kernelAndSetIRAndSourcePfS_jjifffiiiiS_f) ;  /* 0xffffffe408e07950 */ /* 0x001fea0003c3ffff */
.L_x_27:
        /* <DEDUP_REMOVED lines=16> */
.L_x_77:


//--------------------- .text._Z14kernelAndSetIRPfS_jjifffiif --------------------------
	.section	.text._Z14kernelAndSetIRPfS_jjifffiif,"ax",@progbits
	.align	128
        .global         _Z14kernelAndSetIRPfS_jjifffiif
        .type           _Z14kernelAndSetIRPfS_jjifffiif,@function
        .size           _Z14kernelAndSetIRPfS_jjifffiif,(.L_x_79 - _Z14kernelAndSetIRPfS_jjifffiif)
        .other          _Z14kernelAndSetIRPfS_jjifffiif,@"STO_CUDA_ENTRY STV_DEFAULT"
_Z14kernelAndSetIRPfS_jjifffiif:
.text._Z14kernelAndSetIRPfS_jjifffiif:
        /* <DEDUP_REMOVED lines=11> */
[----:B------:R-:W1:Y:S01]  /*00b0*/  LDCU UR10, c[0x0][0x398] ;  /* 0x00007300ff0a77ac */ /* 0x000e620008000800 */
[----:B------:R-:W2:Y:S05]  /*00c0*/  LDCU.64 UR8, c[0x0][0x358] ;  /* 0x00006b00ff0877ac */ /* 0x000eaa0008000a00 */
[----:B0-----:R-:W0:Y:S01]  /*00d0*/  MUFU.RCP R0, R0 ;  /* 0x0000000000007308 */ /* 0x001e220000001000 */
[----:B-1----:R-:W-:Y:S01]  /*00e0*/  UIADD3 UR7, UPT, UPT, UR10, 0x1, URZ ;  /* 0x000000010a077890 */ /* 0x002fe2000fffe0ff */
[----:B0-----:R-:W-:-:S06]  /*00f0*/  VIADD R4, R0, 0xffffffe ;  /* 0x0ffffffe00047836 */ /* 0x001fcc0000000000 */
[----:B------:R0:W1:Y:S02]  /*0100*/  F2I.FTZ.U32.TRUNC.NTZ R5, R4 ;  /* 0x0000000400057305 */ /* 0x000064000021f000 */
[----:B0-----:R-:W-:Y:S02]  /*0110*/  IMAD.MOV.U32 R4, RZ, RZ, RZ ;  /* 0x000000ffff047224 */ /* 0x001fe400078e00ff */
[----:B-1----:R-:W-:-:S04]  /*0120*/  IMAD.MOV R6, RZ, RZ, -R5 ;  /* 0x000000ffff067224 */ /* 0x002fc800078e0a05 */
[----:B------:R-:W-:-:S04]  /*0130*/  IMAD R7, R6, R3, RZ ;  /* 0x0000000306077224 */ /* 0x000fc800078e02ff */
[----:B------:R-:W-:-:S06]  /*0140*/  IMAD.HI.U32 R5, R5, R7, R4 ;  /* 0x0000000705057227 */ /* 0x000fcc00078e0004 */
[----:B------:R-:W-:-:S04]  /*0150*/  IMAD.HI.U32 R8, R5, R12, RZ ;  /* 0x0000000c05087227 */ /* 0x000fc800078e00ff */
[----:B------:R-:W-:-:S04]  /*0160*/  IMAD.MOV R6, RZ, RZ, -R8 ;  /* 0x000000ffff067224 */ /* 0x000fc800078e0a08 */
[----:B------:R-:W-:-:S05]  /*0170*/  IMAD R6, R3, R6, R12 ;  /* 0x0000000603067224 */ /* 0x000fca00078e020c */
[----:B------:R-:W-:-:S13]  /*0180*/  ISETP.GE.U32.AND P0, PT, R6, R3, PT ;  /* 0x000000030600720c */ /* 0x000fda0003f06070 */
[----:B------:R-:W-:Y:S01]  /*0190*/  @P0 IMAD.IADD R6, R6, 0x1, -R3 ;  /* 0x0000000106060824 */ /* 0x000fe200078e0a03 */
[----:B------:R-:W-:-:S04]  /*01a0*/  @P0 IADD3 R8, PT, PT, R8, 0x1, RZ ;  /* 0x0000000108080810 */ /* 0x000fc80007ffe0ff */
[----:B------:R-:W-:-:S13]  /*01b0*/  ISETP.GE.U32.AND P1, PT, R6, R3, PT ;  /* 0x000000030600720c */ /* 0x000fda0003f26070 */
[----:B------:R-:W-:Y:S01]  /*01c0*/  @P1 VIADD R8, R8, 0x1 ;  /* 0x0000000108081836 */ /* 0x000fe20000000000 */
[-C--:B------:R-:W-:Y:S02]  /*01d0*/  @!P2 LOP3.LUT R8, RZ, R3.reuse, RZ, 0x33, !PT ;  /* 0x00000003ff08a212 */ /* 0x080fe400078e33ff */
[----:B------:R-:W-:-:S03]  /*01e0*/  ISETP.GE.U32.AND P1, PT, R12, R3, PT ;  /* 0x000000030c00720c */ /* 0x000fc60003f26070 */
[----:B------:R-:W-:Y:S02]  /*01f0*/  IMAD.MOV R6, RZ, RZ, -R8 ;  /* 0x000000ffff067224 */ /* 0x000fe400078e0a08 */
[----:B------:R-:W-:Y:S02]  /*0200*/  VIADD R5, R8, 0x1 ;  /* 0x0000000108057836 */ /* 0x000fe40000000000 */
[----:B------:R-:W-:-:S03]  /*0210*/  IMAD R6, R3, R6, R12 ;  /* 0x0000000603067224 */ /* 0x000fc600078e020c */
[----:B------:R-:W-:Y:S01]  /*0220*/  ISETP.GE.U32.AND P0, PT, R5, R2, PT ;  /* 0x000000020500720c */ /* 0x000fe20003f06070 */
[----:B------:R-:W-:-:S05]  /*0230*/  VIADD R0, R6, 0x1 ;  /* 0x0000000106007836 */ /* 0x000fca0000000000 */
[----:B------:R-:W-:-:S04]  /*0240*/  ISETP.LT.U32.AND P0, PT, R0, R3, !P0 ;  /* 0x000000030000720c */ /* 0x000fc80004701070 */
[----:B------:R-:W-:-:S13]  /*0250*/  ISETP.NE.AND P0, PT, R6, RZ, P0 ;  /* 0x000000ff0600720c */ /* 0x000fda0000705270 */
[----:B--2---:R-:W-:Y:S05]  /*0260*/  @P0 BRA P1, `(.L_x_28) ;  /* 0x0000000000240947 */ /* 0x004fea0000800000 */
[----:B------:R-:W0:Y:S01]  /*0270*/  LDC.64 R4, c[0x0][0x380] ;  /* 0x0000e000ff047b82 */ /* 0x000e220000000a00 */
[----:B------:R-:W-:Y:S01]  /*0280*/  UIMAD.WIDE UR4, UR7, 0x55555556, URZ ;  /* 0x55555556070478a5 */ /* 0x000fe2000f8e02ff */
[----:B------:R-:W-:-:S03]  /*0290*/  IMAD R3, R8, R3, R6 ;  /* 0x0000000308037224 */ /* 0x000fc600078e0206 */
[----:B------:R-:W-:-:S04]  /*02a0*/  ULEA.HI UR5, UR5, UR5, URZ, 0x1 ;  /* 0x0000000505057291 */ /* 0x000fc8000f8f08ff */
[----:B------:R-:W-:-:S06]  /*02b0*/  UIMAD UR5, UR5, -0x3, UR7 ;  /* 0xfffffffd050578a4 */ /* 0x000fcc000f8e0207 */
[----:B------:R-:W-:-:S05]  /*02c0*/  LEA R3, R3, UR5, 0x2 ;  /* 0x0000000503037c11 */ /* 0x000fca000f8e10ff */
[----:B0-----:R-:W-:-:S05]  /*02d0*/  IMAD.WIDE.U32 R2, R3, 0x4, R4 ;  /* 0x0000000403027825 */ /* 0x001fca00078e0004 */
[----:B------:R-:W-:Y:S01]  /*02e0*/  STG.E desc[UR8][R2.64], RZ ;  /* 0x000000ff02007986 */ /* 0x000fe2000c101908 */
[----:B------:R-:W-:Y:S05]  /*02f0*/  EXIT ;  /* 0x000000000000794d */ /* 0x000fea0003800000 */
.L_x_28:
[----:B------:R-:W0:Y:S01]  /*0300*/  LDC.64 R10, c[0x0][0x380] ;  /* 0x0000e000ff0a7b82 */ /* 0x000e220000000a00 */
[----:B------:R-:W-:-:S05]  /*0310*/  SHF.L.U32 R4, R12, 0x2, RZ ;  /* 0x000000020c047819 */ /* 0x000fca00000006ff */
[----:B0-----:R-:W-:-:S05]  /*0320*/  IMAD.WIDE.U32 R14, R4, 0x4, R10 ;  /* 0x00000004040e7825 */ /* 0x001fca00078e000a */
[----:B------:R-:W2:Y:S01]  /*0330*/  LDG.E R0, desc[UR8][R14.64+0xc] ;  /* 0x00000c080e007981 */ /* 0x000ea2000c1e1900 */
[----:B------:R-:W-:Y:S01]  /*0340*/  BSSY.RECONVERGENT B0, `(.L_x_29) ;  /* 0x0000077000007945 */ /* 0x000fe20003800200 */
[----:B------:R-:W-:Y:S01]  /*0350*/  IMAD.MOV.U32 R5, RZ, RZ, RZ ;  /* 0x000000ffff057224 */ /* 0x000fe200078e00ff */
[----:B--2---:R-:W-:-:S13]  /*0360*/  FSETP.GT.AND P0, PT, R0, RZ, PT ;  /* 0x000000ff0000720b */ /* 0x004fda0003f04000 */
[----:B------:R-:W-:Y:S05]  /*0370*/  @!P0 BRA `(.L_x_30) ;  /* 0x0000000400cc8947 */ /* 0x000fea0003800000 */
[----:B------:R-:W-:Y:S01]  /*0380*/  VIADD R13, R4, 0xfffffffc ;  /* 0xfffffffc040d7836 */ /* 0x000fe20000000000 */
[----:B------:R-:W-:Y:S01]  /*0390*/  IADD3 R2, PT, PT, R12, R3, RZ ;  /* 0x000000030c027210 */ /* 0x000fe20007ffe0ff */
[----:B------:R-:W-:Y:S02]  /*03a0*/  VIADD R15, R4, 0x4 ;  /* 0x00000004040f7836 */ /* 0x000fe40000000000 */
[----:B------:R-:W-:Y:S02]  /*03b0*/  IMAD.IADD R5, R6, 0x1, -R3 ;  /* 0x0000000106057824 */ /* 0x000fe400078e0a03 */
[----:B------:R-:W-:-:S04]  /*03c0*/  IMAD.WIDE.U32 R12, R13, 0x4, R10 ;  /* 0x000000040d0c7825 */ /* 0x000fc800078e000a */
[----:B------:R-:W-:Y:S02]  /*03d0*/  IMAD.SHL.U32 R17, R2, 0x4, RZ ;  /* 0x0000000402117824 */ /* 0x000fe400078e00ff */
[----:B------:R-:W-:Y:S01]  /*03e0*/  IMAD.WIDE.U32 R14, R15, 0x4, R10 ;  /* 0x000000040f0e7825 */ /* 0x000fe200078e000a */
[----:B------:R-:W2:Y:S03]  /*03f0*/  LDG.E R12, desc[UR8][R12.64+0xc] ;  /* 0x00000c080c0c7981 */ /* 0x000ea6000c1e1900 */
[----:B------:R-:W-:Y:S02]  /*0400*/  IMAD R5, R8, R3, R5 ;  /* 0x0000000308057224 */ /* 0x000fe400078e0205 */
[----:B------:R-:W-:Y:S01]  /*0410*/  IMAD.WIDE.U32 R16, R17, 0x4, R10 ;  /* 0x0000000411107825 */ /* 0x000fe200078e000a */
[----:B------:R-:W3:Y:S03]  /*0420*/  LDG.E R14, desc[UR8][R14.64+0xc] ;  /* 0x00000c080e0e7981 */ /* 0x000ee6000c1e1900 */
[----:B------:R-:W-:-:S02]  /*0430*/  IMAD.SHL.U32 R9, R5, 0x4, RZ ;  /* 0x0000000405097824 */ /* 0x000fc400078e00ff */
[----:B------:R-:W4:Y:S02]  /*0440*/  LDG.E R16, desc[UR8][R16.64+0xc] ;  /* 0x00000c0810107981 */ /* 0x000f24000c1e1900 */
[----:B------:R-:W-:-:S06]  /*0450*/  IMAD.WIDE.U32 R18, R9, 0x4, R10 ;  /* 0x0000000409127825 */ /* 0x000fcc00078e000a */
[----:B------:R-:W5:Y:S01]  /*0460*/  LDG.E R18, desc[UR8][R18.64+0xc] ;  /* 0x00000c0812127981 */ /* 0x000f62000c1e1900 */
[----:B------:R-:W-:-:S04]  /*0470*/  UIMAD.WIDE UR4, UR10, 0x55555556, URZ ;  /* 0x555555560a0478a5 */ /* 0x000fc8000f8e02ff */
[----:B------:R-:W-:-:S04]  /*0480*/  ULEA.HI UR5, UR5, UR5, URZ, 0x1 ;  /* 0x0000000505057291 */ /* 0x000fc8000f8f08ff */
[----:B------:R-:W-:Y:S01]  /*0490*/  UIMAD UR5, UR5, -0x3, UR10 ;  /* 0xfffffffd050578a4 */ /* 0x000fe2000f8e020a */
[----:B------:R-:W-:Y:S02]  /*04a0*/  IMAD.MOV.U32 R5, RZ, RZ, RZ ;  /* 0x000000ffff057224 */ /* 0x000fe400078e00ff */
[----:B------:R-:W-:Y:S01]  /*04b0*/  IMAD.MOV.U32 R7, RZ, RZ, RZ ;  /* 0x000000ffff077224 */ /* 0x000fe200078e00ff */
[----:B------:R-:W0:Y:S02]  /*04c0*/  LDCU UR4, c[0x0][0x39c] ;  /* 0x00007380ff0477ac */ /* 0x000e240008000800 */
[----:B------:R-:W-:Y:S01]  /*04d0*/  VIADD R20, R4, UR5 ;  /* 0x0000000504147c36 */ /* 0x000fe20008000000 */
[----:B--2---:R-:W-:Y:S02]  /*04e0*/  FSETP.GT.AND P0, PT, R12, RZ, PT ;  /* 0x000000ff0c00720b */ /* 0x004fe40003f04000 */
[----:B---3--:R-:W-:Y:S02]  /*04f0*/  FSETP.GT.AND P1, PT, R14, RZ, PT ;  /* 0x000000ff0e00720b */ /* 0x008fe40003f24000 */
[----:B----4-:R-:W-:-:S09]  /*0500*/  FSETP.GT.AND P2, PT, R16, RZ, PT ;  /* 0x000000ff1000720b */ /* 0x010fd20003f44000 */
[----:B------:R-:W-:Y:S01]  /*0510*/  @P0 VIADD R15, R20, 0xfffffffc ;  /* 0xfffffffc140f0836 */ /* 0x000fe20000000000 */
[----:B-----5:R-:W-:Y:S01]  /*0520*/  FSETP.GT.AND P3, PT, R18, RZ, PT ;  /* 0x000000ff1200720b */ /* 0x020fe20003f64000 */
[C---:B------:R-:W-:Y:S01]  /*0530*/  IMAD.WIDE.U32 R12, R20.reuse, 0x4, R10 ;  /* 0x00000004140c7825 */ /* 0x040fe200078e000a */
[----:B------:R-:W-:-:S03]  /*0540*/  @P1 IADD3 R17, PT, PT, R20, 0x4, RZ ;  /* 0x0000000414111810 */ /* 0x000fc60007ffe0ff */
[----:B------:R-:W-:Y:S01]  /*0550*/  @P0 IMAD.WIDE.U32 R14, R15, 0x4, R10 ;  /* 0x000000040f0e0825 */ /* 0x000fe200078e000a */
[----:B------:R1:W2:Y:S03]  /*0560*/  LDG.E R2, desc[UR8][R12.64] ;  /* 0x000000080c027981 */ /* 0x0002a6000c1e1900 */
[----:B------:R-:W-:Y:S02]  /*0570*/  @P2 IMAD R21, R3, 0x4, R20 ;  /* 0x0000000403152824 */ /* 0x000fe400078e0214 */
[----:B------:R-:W-:Y:S02]  /*0580*/  HFMA2 R3, -RZ, RZ, 0, 0 ;  /* 0x00000000ff037431 */ /* 0x000fe400000001ff */
[--C-:B------:R-:W-:Y:S01]  /*0590*/  @P1 IMAD.WIDE.U32 R16, R17, 0x4, R10.reuse ;  /* 0x0000000411101825 */ /* 0x100fe200078e000a */
[----:B------:R-:W2:Y:S03]  /*05a0*/  @P0 LDG.E R5, desc[UR8][R14.64] ;  /* 0x000000080e050981 */ /* 0x000ea6000c1e1900 */
[----:B------:R-:W-:Y:S01]  /*05b0*/  @P3 VIADD R23, R9, UR5 ;  /* 0x0000000509173c36 */ /* 0x000fe20008000000 */
[----:B------:R3:W4:Y:S01]  /*05c0*/  @P1 LDG.E R7, desc[UR8][R16.64] ;  /* 0x0000000810071981 */ /* 0x000722000c1e1900 */
[----:B------:R-:W-:-:S04]  /*05d0*/  @P2 IMAD.WIDE.U32 R20, R21, 0x4, R10 ;  /* 0x0000000415142825 */ /* 0x000fc800078e000a */
[----:B------:R-:W-:Y:S01]  /*05e0*/  IMAD.MOV.U32 R18, RZ, RZ, RZ ;  /* 0x000000ffff127224 */ /* 0x000fe200078e00ff */
[----:B------:R-:W5:Y:S01]  /*05f0*/  @P2 LDG.E R3, desc[UR8][R20.64] ;  /* 0x0000000814032981 */ /* 0x000f62000c1e1900 */
[----:B------:R-:W-:Y:S02]  /*0600*/  @P3 IMAD.WIDE.U32 R22, R23, 0x4, R10 ;  /* 0x0000000417163825 */ /* 0x000fe400078e000a */
[----:B------:R-:W1:Y:S03]  /*0610*/  LDC.64 R10, c[0x0][0x3a0] ;  /* 0x0000e800ff0a7b82 */ /* 0x000e660000000a00 */
[----:B------:R-:W5:Y:S01]  /*0620*/  @P3 LDG.E R18, desc[UR8][R22.64] ;  /* 0x0000000816123981 */ /* 0x000f62000c1e1900 */
[----:B------:R-:W-:-:S04]  /*0630*/  FMUL R0, R0, R0 ;  /* 0x0000000000007220 */ /* 0x000fc80000400000 */
[----:B0-----:R-:W-:-:S04]  /*0640*/  FMUL R0, R0, UR4 ;  /* 0x0000000400007c20 */ /* 0x001fc80008400000 */
[----:B------:R-:W-:Y:S01]  /*0650*/  FMUL R0, R0, UR4 ;  /* 0x0000000400007c20 */ /* 0x000fe20008400000 */
[----:B-1----:R-:W-:-:S04]  /*0660*/  FMUL R9, R10, R10 ;  /* 0x0000000a0a097220 */ /* 0x002fc80000400000 */
[----:B------:R-:W0:Y:S01]  /*0670*/  MUFU.RCP R12, R9 ;  /* 0x00000009000c7308 */ /* 0x000e220000001000 */
[----:B------:R-:W-:-:S04]  /*0680*/  FMUL R0, R0, R11 ;  /* 0x0000000b00007220 */ /* 0x000fc80000400000 */
[----:B------:R-:W-:-:S04]  /*0690*/  FMUL R0, R0, R11 ;  /* 0x0000000b00007220 */ /* 0x000fc80000400000 */
[----:B------:R-:W1:Y:S01]  /*06a0*/  FCHK P0, R0, R9 ;  /* 0x0000000900007302 */ /* 0x000e620000000000 */
[----:B0-----:R-:W-:-:S04]  /*06b0*/  FFMA R13, -R9, R12, 1 ;  /* 0x3f800000090d7423 */ /* 0x001fc8000000010c */
[----:B------:R-:W-:-:S04]  /*06c0*/  FFMA R13, R12, R13, R12 ;  /* 0x0000000d0c0d7223 */ /* 0x000fc8000000000c */
[----:B---3--:R-:W-:Y:S01]  /*06d0*/  FFMA R16, R0, R13, RZ ;  /* 0x0000000d00107223 */ /* 0x008fe200000000ff */
[----:B------:R-:W-:Y:S01]  /*06e0*/  BSSY.RECONVERGENT B1, `(.L_x_31) ;  /* 0x000000b000017945 */ /* 0x000fe20003800200 */
[----:B--2---:R-:W-:Y:S02]  /*06f0*/  FFMA R10, R2, -4, R5 ;  /* 0xc0800000020a7823 */ /* 0x004fe40000000005 */
[----:B------:R-:W-:Y:S02]  /*0700*/  FFMA R5, -R9, R16, R0 ;  /* 0x0000001009057223 */ /* 0x000fe40000000100 */
[----:B----4-:R-:W-:Y:S02]  /*0710*/  FADD R10, R10, R7 ;  /* 0x000000070a0a7221 */ /* 0x010fe40000000000 */
[----:B------:R-:W-:Y:S02]  /*0720*/  FFMA R16, R13, R5, R16 ;  /* 0x000000050d107223 */ /* 0x000fe40000000010 */
[----:B-----5:R-:W-:-:S04]  /*0730*/  FADD R3, R10, R3 ;  /* 0x000000030a037221 */ /* 0x020fc80000000000 */
[----:B------:R-:W-:Y:S01]  /*0740*/  FADD R5, R3, R18 ;  /* 0x0000001203057221 */ /* 0x000fe20000000000 */
[----:B-1----:R-:W-:Y:S06]  /*0750*/  @!P0 BRA `(.L_x_32) ;  /* 0x00000000000c8947 */ /* 0x002fec0003800000 */
[----:B------:R-:W-:-:S07]  /*0760*/  MOV R10, 0x780 ;  /* 0x00000780000a7802 */ /* 0x000fce0000000f00 */
[----:B------:R-:W-:Y:S05]  /*0770*/  CALL.REL.NOINC `($__internal_3_$__cuda_sm3x_div_rn_noftz_f32_slowpath) ;  /* 0x0000000800847944 */ /* 0x000fea0003c00000 */
[----:B------:R-:W-:-:S07]  /*0780*/  IMAD.MOV.U32 R16, RZ, RZ, R0 ;  /* 0x000000ffff107224 */ /* 0x000fce00078e0000 */
.L_x_32:
[----:B------:R-:W-:Y:S05]  /*0790*/  BSYNC.RECONVERGENT B1 ;  /* 0x0000000000017941 */ /* 0x000fea0003800200 */
.L_x_31:
        /* <DEDUP_REMOVED lines=11> */
[----:B------:R-:W-:Y:S01]  /*0850*/  IMAD.MOV.U32 R10, RZ, RZ, 0x0 ;  /* 0x00000000ff0a7424 */ /* 0x000fe200078e00ff */
[----:B------:R-:W-:Y:S01]  /*0860*/  MOV R11, 0x3fe00000 ;  /* 0x3fe00000000b7802 */ /* 0x000fe20000000f00 */
[----:B------:R-:W-:Y:S01]  /*0870*/  FADD R0, R2, R2 ;  /* 0x0000000202007221 */ /* 0x000fe20000000000 */
[----:B------:R-:W-:Y:S01]  /*0880*/  FMUL R5, R5, R16 ;  /* 0x0000001005057220 */ /* 0x000fe20000400000 */
[----:B------:R-:W-:Y:S02]  /*0890*/  IMAD.MOV.U32 R2, RZ, RZ, 0x1 ;  /* 0x00000001ff027424 */ /* 0x000fe400078e00ff */
[----:B--2---:R-:W-:Y:S01]  /*08a0*/  FMUL R7, R7, UR4 ;  /* 0x0000000407077c20 */ /* 0x004fe20008400000 */
[----:B------:R-:W-:Y:S01]  /*08b0*/  F2F.F64.F32 R12, R0 ;  /* 0x00000000000c7310 */ /* 0x000fe20000201800 */
[----:B------:R-:W-:Y:S01]  /*08c0*/  BSSY.RECONVERGENT B1, `(.L_x_33) ;  /* 0x000001d000017945 */ /* 0x000fe20003800200 */
[----:B0-----:R-:W-:-:S02]  /*08d0*/  IMAD.MOV.U32 R18, RZ, RZ, 0x0 ;  /* 0x00000000ff127424 */ /* 0x001fc400078e00ff */
[----:B------:R-:W-:-:S04]  /*08e0*/  IMAD.MOV.U32 R19, RZ, RZ, 0x3fe00000 ;  /* 0x3fe00000ff137424 */ /* 0x000fc800078e00ff */
[----:B------:R-:W0:Y:S08]  /*08f0*/  F2F.F64.F32 R14, R7 ;  /* 0x00000007000e7310 */ /* 0x000e300000201800 */
[----:B------:R-:W-:Y:S01]  /*0900*/  F2F.F64.F32 R16, R5 ;  /* 0x0000000500107310 */ /* 0x000fe20000201800 */
[C---:B0-----:R-:W-:Y:S02]  /*0910*/  DFMA R10, R14.reuse, R10, 1 ;  /* 0x3ff000000e0a742b */ /* 0x041fe4000000000a */
[----:B------:R-:W-:-:S05]  /*0920*/  DFMA R14, R14, -R18, 1 ;  /* 0x3ff000000e0e742b */ /* 0x000fca0000000812 */
        /* <DEDUP_REMOVED lines=19> */
[----:B------:R-:W-:Y:S05]  /*0a60*/  CALL.REL.NOINC `($__internal_2_$__cuda_sm20_div_rn_f64_full) ;  /* 0x0000000000587944 */ /* 0x000fea0003c00000 */
[----:B------:R-:W-:Y:S01]  /*0a70*/  IMAD.MOV.U32 R2, RZ, RZ, R18 ;  /* 0x000000ffff027224 */ /* 0x000fe200078e0012 */
[----:B------:R-:W-:-:S07]  /*0a80*/  MOV R3, R19 ;  /* 0x0000001300037202 */ /* 0x000fce0000000f00 */
.L_x_34:
[----:B------:R-:W-:Y:S05]  /*0a90*/  BSYNC.RECONVERGENT B1 ;  /* 0x0000000000017941 */ /* 0x000fea0003800200 */
.L_x_33:
[----:B------:R0:W1:Y:S02]  /*0aa0*/  F2F.F32.F64 R5, R2 ;  /* 0x0000000200057310 */ /* 0x0000640000301000 */
.L_x_30:
[----:B------:R-:W-:Y:S05]  /*0ab0*/  BSYNC.RECONVERGENT B0 ;  /* 0x0000000000007941 */ /* 0x000fea0003800200 */
.L_x_29:
        /* <DEDUP_REMOVED lines=8> */
[----:B------:R-:W-:-:S04]  /*0b40*/  IMAD R7, R7, -0x3, R0 ;  /* 0xfffffffd07077824 */ /* 0x000fc800078e0200 */
[----:B------:R-:W-:-:S04]  /*0b50*/  IMAD.IADD R7, R7, 0x1, R4 ;  /* 0x0000000107077824 */ /* 0x000fc800078e0204 */
[----:B0-----:R-:W-:-:S05]  /*0b60*/  IMAD.WIDE.U32 R2, R7, 0x4, R2 ;  /* 0x0000000407027825 */ /* 0x001fca00078e0002 */
[----:B-1----:R0:W-:Y:S01]  /*0b70*/  STG.E desc[UR8][R2.64], R5 ;  /* 0x0000000502007986 */ /* 0x0021e2000c101908 */
[----:B------:R-:W-:Y:S05]  /*0b80*/  @P0 EXIT ;  /* 0x000000000000094d */ /* 0x000fea0003800000 */
[----:B0-----:R-:W0:Y:S02]  /*0b90*/  LDC.64 R2, c[0x0][0x388] ;  /* 0x0000e200ff027b82 */ /* 0x001e240000000a00 */
[----:B0-----:R-:W-:-:S05]  /*0ba0*/  IMAD.WIDE R2, R9, 0x4, R2 ;  /* 0x0000000409027825 */ /* 0x001fca00078e0202 */
[----:B------:R-:W-:Y:S01]  /*0bb0*/  STG.E desc[UR8][R2.64+-0x4], R5 ;  /* 0xfffffc0502007986 */ /* 0x000fe2000c101908 */
[----:B------:R-:W-:Y:S05]  /*0bc0*/  EXIT ;  /* 0x000000000000794d */ /* 0x000fea0003800000 */
        .weak           $__internal_2_$__cuda_sm20_div_rn_f64_full
        .type           $__internal_2_$__cuda_sm20_div_rn_f64_full,@function
        .size           $__internal_2_$__cuda_sm20_div_rn_f64_full,($__internal_3_$__cuda_sm3x_div_rn_noftz_f32_slowpath - $__internal_2_$__cuda_sm20_div_rn_f64_full)
$__internal_2_$__cuda_sm20_div_rn_f64_full:
        /* <DEDUP_REMOVED lines=8> */
[----:B------:R-:W-:-:S02]  /*0c50*/  LOP3.LUT R20, R11, 0x7ff00000, RZ, 0xc0, !PT ;  /* 0x7ff000000b147812 */ /* 0x000fc400078ec0ff */
[----:B------:R-:W-:Y:S01]  /*0c60*/  MOV R7, 0x1ca00000 ;  /* 0x1ca0000000077802 */ /* 0x000fe20000000f00 */
[----:B------:R-:W-:Y:S01]  /*0c70*/  @!P0 DMUL R2, R10, 8.98846567431157953865e+307 ;  /* 0x7fe000000a028828 */ /* 0x000fe20000000000 */
[----:B------:R-:W-:-:S03]  /*0c80*/  ISETP.GE.U32.AND P1, PT, R5, R20, PT ;  /* 0x000000140500720c */ /* 0x000fc60003f26070 */
[----:B------:R-:W-:Y:S01]  /*0c90*/  @!P2 LOP3.LUT R18, R11, 0x7ff00000, RZ, 0xc0, !PT ;  /* 0x7ff000000b12a812 */ /* 0x000fe200078ec0ff */
[----:B------:R-:W-:Y:S01]  /*0ca0*/  @!P2 IMAD.MOV.U32 R22, RZ, RZ, RZ ;  /* 0x000000ffff16a224 */ /* 0x000fe200078e00ff */
[----:B------:R-:W0:Y:S02]  /*0cb0*/  MUFU.RCP64H R15, R3 ;  /* 0x00000003000f7308 */ /* 0x000e240000001800 */
[----:B------:R-:W-:-:S04]  /*0cc0*/  @!P2 ISETP.GE.U32.AND P3, PT, R5, R18, PT ;  /* 0x000000120500a20c */ /* 0x000fc80003f66070 */
[----:B------:R-:W-:-:S04]  /*0cd0*/  @!P2 SEL R9, R7, 0x63400000, !P3 ;  /* 0x634000000709a807 */ /* 0x000fc80005800000 */
[----:B------:R-:W-:-:S04]  /*0ce0*/  @!P2 LOP3.LUT R9, R9, 0x80000000, R13, 0xf8, !PT ;  /* 0x800000000909a812 */ /* 0x000fc800078ef80d */
[----:B------:R-:W-:Y:S01]  /*0cf0*/  @!P2 LOP3.LUT R23, R9, 0x100000, RZ, 0xfc, !PT ;  /* 0x001000000917a812 */ /* 0x000fe200078efcff */
[----:B------:R-:W-:Y:S01]  /*0d00*/  IMAD.MOV.U32 R9, RZ, RZ, R20 ;  /* 0x000000ffff097224 */ /* 0x000fe200078e0014 */
[----:B------:R-:W-:Y:S01]  /*0d10*/  @!P0 LOP3.LUT R9, R3, 0x7ff00000, RZ, 0xc0, !PT ;  /* 0x7ff0000003098812 */ /* 0x000fe200078ec0ff */
[----:B0-----:R-:W-:-:S04]  /*0d20*/  DFMA R16, R14, -R2, 1 ;  /* 0x3ff000000e10742b */ /* 0x001fc80000000802 */
[----:B------:R-:W-:-:S04]  /*0d30*/  VIADD R24, R9, 0xffffffff ;  /* 0xffffffff09187836 */ /* 0x000fc80000000000 */
[----:B------:R-:W-:-:S08]  /*0d40*/  DFMA R16, R16, R16, R16 ;  /* 0x000000101010722b */ /* 0x000fd00000000010 */
[----:B------:R-:W-:Y:S01]  /*0d50*/  DFMA R16, R14, R16, R14 ;  /* 0x000000100e10722b */ /* 0x000fe2000000000e */
[----:B------:R-:W-:Y:S01]  /*0d60*/  SEL R15, R7, 0x63400000, !P1 ;  /* 0x63400000070f7807 */ /* 0x000fe20004800000 */
[----:B------:R-:W-:-:S03]  /*0d70*/  IMAD.MOV.U32 R14, RZ, RZ, R12 ;  /* 0x000000ffff0e7224 */ /* 0x000fc600078e000c */
[----:B------:R-:W-:-:S03]  /*0d80*/  LOP3.LUT R15, R15, 0x800fffff, R13, 0xf8, !PT ;  /* 0x800fffff0f0f7812 */ /* 0x000fc600078ef80d */
[----:B------:R-:W-:-:S03]  /*0d90*/  DFMA R18, R16, -R2, 1 ;  /* 0x3ff000001012742b */ /* 0x000fc60000000802 */
[----:B------:R-:W-:Y:S01]  /*0da0*/  @!P2 DFMA R14, R14, 2, -R22 ;  /* 0x400000000e0ea82b */ /* 0x000fe20000000816 */
[----:B------:R-:W-:-:S04]  /*0db0*/  IMAD.MOV.U32 R22, RZ, RZ, R5 ;  /* 0x000000ffff167224 */ /* 0x000fc800078e0005 */
[----:B------:R-:W-:-:S05]  /*0dc0*/  DFMA R16, R16, R18, R16 ;  /* 0x000000121010722b */ /* 0x000fca0000000010 */
[----:B------:R-:W-:-:S03]  /*0dd0*/  @!P2 LOP3.LUT R22, R15, 0x7ff00000, RZ, 0xc0, !PT ;  /* 0x7ff000000f16a812 */ /* 0x000fc600078ec0ff */
[----:B------:R-:W-:Y:S01]  /*0de0*/  DMUL R18, R16, R14 ;  /* 0x0000000e10127228 */ /* 0x000fe20000000000 */
[----:B------:R-:W-:-:S04]  /*0df0*/  IADD3 R23, PT, PT, R22, -0x1, RZ ;  /* 0xffffffff16177810 */ /* 0x000fc80007ffe0ff */
[----:B------:R-:W-:-:S03]  /*0e00*/  ISETP.GT.U32.AND P0, PT, R23, 0x7feffffe, PT ;  /* 0x7feffffe1700780c */ /* 0x000fc60003f04070 */
[----:B------:R-:W-:Y:S01]  /*0e10*/  DFMA R20, R18, -R2, R14 ;  /* 0x800000021214722b */ /* 0x000fe2000000000e */
[----:B------:R-:W-:-:S07]  /*0e20*/  ISETP.GT.U32.OR P0, PT, R24, 0x7feffffe, P0 ;  /* 0x7feffffe1800780c */ /* 0x000fce0000704470 */
[----:B------:R-:W-:-:S06]  /*0e30*/  DFMA R16, R16, R20, R18 ;  /* 0x000000141010722b */ /* 0x000fcc0000000012 */
[----:B------:R-:W-:Y:S05]  /*0e40*/  @P0 BRA `(.L_x_36) ;  /* 0x00000000006c0947 */ /* 0x000fea0003800000 */
[----:B------:R-:W-:-:S04]  /*0e50*/  LOP3.LUT R12, R11, 0x7ff00000, RZ, 0xc0, !PT ;  /* 0x7ff000000b0c7812 */ /* 0x000fc800078ec0ff */
[CC--:B------:R-:W-:Y:S02]  /*0e60*/  VIADDMNMX R9, R5.reuse, -R12.reuse, 0xb9600000, !PT ;  /* 0xb960000005097446 */ /* 0x0c0fe4000780090c */
[----:B------:R-:W-:Y:S02]  /*0e70*/  ISETP.GE.U32.AND P0, PT, R5, R12, PT ;  /* 0x0000000c0500720c */ /* 0x000fe40003f06070 */
[----:B------:R-:W-:Y:S02]  /*0e80*/  VIMNMX R9, PT, PT, R9, 0x46a00000, PT ;  /* 0x46a0000009097848 */ /* 0x000fe40003fe0100 */
[----:B------:R-:W-:-:S05]  /*0e90*/  SEL R12, R7, 0x63400000, !P0 ;  /* 0x63400000070c7807 */ /* 0x000fca0004000000 */
[----:B------:R-:W-:Y:S02]  /*0ea0*/  IMAD.IADD R9, R9, 0x1, -R12 ;  /* 0x0000000109097824 */ /* 0x000fe400078e0a0c */
[----:B------:R-:W-:Y:S02]  /*0eb0*/  IMAD.MOV.U32 R12, RZ, RZ, RZ ;  /* 0x000000ffff0c7224 */ /* 0x000fe400078e00ff */
[----:B------:R-:W-:-:S06]  /*0ec0*/  VIADD R13, R9, 0x7fe00000 ;  /* 0x7fe00000090d7836 */ /* 0x000fcc0000000000 */
[----:B------:R-:W-:-:S10]  /*0ed0*/  DMUL R18, R16, R12 ;  /* 0x0000000c10127228 */ /* 0x000fd40000000000 */
[----:B------:R-:W-:-:S13]  /*0ee0*/  FSETP.GTU.AND P0, PT, |R19|, 1.469367938527859385e-39, PT ;  /* 0x001000001300780b */ /* 0x000fda0003f0c200 */
[----:B------:R-:W-:Y:S05]  /*0ef0*/  @P0 BRA `(.L_x_37) ;  /* 0x0000000000940947 */ /* 0x000fea0003800000 */
[----:B------:R-:W-:Y:S01]  /*0f00*/  DFMA R2, R16, -R2, R14 ;  /* 0x800000021002722b */ /* 0x000fe2000000000e */
[----:B------:R-:W-:-:S09]  /*0f10*/  MOV R12, RZ ;  /* 0x000000ff000c7202 */ /* 0x000fd20000000f00 */
        /* <DEDUP_REMOVED lines=14> */
.L_x_36:
[----:B------:R-:W-:-:S14]  /*1000*/  DSETP.NAN.AND P0, PT, R12, R12, PT ;  /* 0x0000000c0c00722a */ /* 0x000fdc0003f08000 */
[----:B------:R-:W-:Y:S05]  /*1010*/  @P0 BRA `(.L_x_38) ;  /* 0x0000000000440947 */ /* 0x000fea0003800000 */
[----:B------:R-:W-:-:S14]  /*1020*/  DSETP.NAN.AND P0, PT, R10, R10, PT ;  /* 0x0000000a0a00722a */ /* 0x000fdc0003f08000 */
[----:B------:R-:W-:Y:S05]  /*1030*/  @P0 BRA `(.L_x_39) ;  /* 0x0000000000300947 */ /* 0x000fea0003800000 */
[----:B------:R-:W-:Y:S01]  /*1040*/  ISETP.NE.AND P0, PT, R22, R9, PT ;  /* 0x000000091600720c */ /* 0x000fe20003f05270 */
[----:B------:R-:W-:Y:S02]  /*1050*/  IMAD.MOV.U32 R18, RZ, RZ, 0x0 ;  /* 0x00000000ff127424 */ /* 0x000fe400078e00ff */
[----:B------:R-:W-:-:S10]  /*1060*/  IMAD.MOV.U32 R19, RZ, RZ, -0x80000 ;  /* 0xfff80000ff137424 */ /* 0x000fd400078e00ff */
[----:B------:R-:W-:Y:S05]  /*1070*/  @!P0 BRA `(.L_x_37) ;  /* 0x0000000000348947 */ /* 0x000fea0003800000 */
[----:B------:R-:W-:Y:S02]  /*1080*/  ISETP.NE.AND P0, PT, R22, 0x7ff00000, PT ;  /* 0x7ff000001600780c */ /* 0x000fe40003f05270 */
[----:B------:R-:W-:Y:S02]  /*1090*/  LOP3.LUT R19, R13, 0x80000000, R11, 0x48, !PT ;  /* 0x800000000d137812 */ /* 0x000fe400078e480b */
[----:B------:R-:W-:-:S13]  /*10a0*/  ISETP.EQ.OR P0, PT, R9, RZ, !P0 ;  /* 0x000000ff0900720c */ /* 0x000fda0004702670 */
[----:B------:R-:W-:Y:S02]  /*10b0*/  @P0 LOP3.LUT R2, R19, 0x7ff00000, RZ, 0xfc, !PT ;  /* 0x7ff0000013020812 */ /* 0x000fe400078efcff */
[----:B------:R-:W-:Y:S01]  /*10c0*/  @!P0 MOV R18, RZ ;  /* 0x000000ff00128202 */ /* 0x000fe20000000f00 */
[----:B------:R-:W-:Y:S02]  /*10d0*/  @P0 IMAD.MOV.U32 R18, RZ, RZ, RZ ;  /* 0x000000ffff120224 */ /* 0x000fe400078e00ff */
[----:B------:R-:W-:Y:S01]  /*10e0*/  @P0 IMAD.MOV.U32 R19, RZ, RZ, R2 ;  /* 0x000000ffff130224 */ /* 0x000fe200078e0002 */
[----:B------:R-:W-:Y:S06]  /*10f0*/  BRA `(.L_x_37) ;  /* 0x0000000000147947 */ /* 0x000fec0003800000 */
.L_x_39:
[----:B------:R-:W-:Y:S01]  /*1100*/  LOP3.LUT R19, R11, 0x80000, RZ, 0xfc, !PT ;  /* 0x000800000b137812 */ /* 0x000fe200078efcff */
[----:B------:R-:W-:Y:S01]  /*1110*/  IMAD.MOV.U32 R18, RZ, RZ, R10 ;  /* 0x000000ffff127224 */ /* 0x000fe200078e000a */
[----:B------:R-:W-:Y:S06]  /*1120*/  BRA `(.L_x_37) ;  /* 0x0000000000087947 */ /* 0x000fec0003800000 */
.L_x_38:
[----:B------:R-:W-:Y:S01]  /*1130*/  LOP3.LUT R19, R13, 0x80000, RZ, 0xfc, !PT ;  /* 0x000800000d137812 */ /* 0x000fe200078efcff */
[----:B------:R-:W-:-:S07]  /*1140*/  IMAD.MOV.U32 R18, RZ, RZ, R12 ;  /* 0x000000ffff127224 */ /* 0x000fce00078e000c */
.L_x_37:
[----:B------:R-:W-:Y:S05]  /*1150*/  BSYNC.RECONVERGENT B2 ;  /* 0x0000000000027941 */ /* 0x000fea0003800200 */
.L_x_35:
[----:B------:R-:W-:Y:S01]  /*1160*/  MOV R2, R0 ;  /* 0x0000000000027202 */ /* 0x000fe20000000f00 */
[----:B------:R-:W-:-:S04]  /*1170*/  IMAD.MOV.U32 R3, RZ, RZ, 0x0 ;  /* 0x00000000ff037424 */ /* 0x000fc800078e00ff */
[----:B------:R-:W-:Y:S05]  /*1180*/  RET.REL.NODEC R2 `(_Z14kernelAndSetIRPfS_jjifffiif) ;  /* 0xffffffec029c7950 */ /* 0x000fea0003c3ffff */
        .weak           $__internal_3_$__cuda_sm3x_div_rn_noftz_f32_slowpath
        .type           $__internal_3_$__cuda_sm3x_div_rn_noftz_f32_slowpath,@function
        .size           $__internal_3_$__cuda_sm3x_div_rn_noftz_f32_slowpath,(.L_x_79 - $__internal_3_$__cuda_sm3x_div_rn_noftz_f32_slowpath)
$__internal_3_$__cuda_sm3x_div_rn_noftz_f32_slowpath:
        /* <DEDUP_REMOVED lines=36> */
.L_x_41:
[----:B------:R-:W-:Y:S01]  /*13d0*/  LEA R0, R11, 0xc0800000, 0x17 ;  /* 0xc08000000b007811 */ /* 0x000fe200078eb8ff */
[----:B------:R-:W-:Y:S01]  /*13e0*/  VIADD R12, R12, 0xffffff81 ;  /* 0xffffff810c0c7836 */ /* 0x000fe20000000000 */
[----:B------:R-:W-:Y:S03]  /*13f0*/  BSSY.RECONVERGENT B3, `(.L_x_46) ;  /* 0x0000035000037945 */ /* 0x000fe60003800200 */
[----:B------:R-:W-:Y:S02]  /*1400*/  IMAD.IADD R9, R9, 0x1, -R0 ;  /* 0x0000000109097824 */ /* 0x000fe400078e0a00 */
[C---:B------:R-:W-:Y:S01]  /*1410*/  IMAD R0, R12.reuse, -0x800000, R13 ;  /* 0xff8000000c007824 */ /* 0x040fe200078e020d */
[----:B------:R-:W-:Y:S01]  /*1420*/  IADD3 R12, PT, PT, R12, 0x7f, -R11 ;  /* 0x0000007f0c0c7810 */ /* 0x000fe20007ffe80b */
[----:B------:R-:W0:Y:S01]  /*1430*/  MUFU.RCP R3, R9 ;  /* 0x0000000900037308 */ /* 0x000e220000001000 */
[----:B------:R-:W-:-:S03]  /*1440*/  FADD.FTZ R15, -R9, -RZ ;  /* 0x800000ff090f7221 */ /* 0x000fc60000010100 */
[----:B------:R-:W-:Y:S02]  /*1450*/  IMAD.IADD R12, R12, 0x1, R7 ;  /* 0x000000010c0c7824 */ /* 0x000fe400078e0207 */
        /* <DEDUP_REMOVED lines=42> */
.L_x_48:
[----:B------:R-:W-:-:S04]  /*1700*/  LOP3.LUT R0, R0, 0x80000000, RZ, 0xc0, !PT ;  /* 0x8000000000007812 */ /* 0x000fc800078ec0ff */
[----:B------:R-:W-:Y:S01]  /*1710*/  LOP3.LUT R0, R0, 0x7f800000, RZ, 0xfc, !PT ;  /* 0x7f80000000007812 */ /* 0x000fe200078efcff */
[----:B------:R-:W-:Y:S06]  /*1720*/  BRA `(.L_x_49) ;  /* 0x0000000000047947 */ /* 0x000fec0003800000 */
.L_x_47:
[----:B------:R-:W-:-:S07]  /*1730*/  IMAD R0, R12, 0x800000, R0 ;  /* 0x008000000c007824 */ /* 0x000fce00078e0200 */
.L_x_49:
[----:B------:R-:W-:Y:S05]  /*1740*/  BSYNC.RECONVERGENT B3 ;  /* 0x0000000000037941 */ /* 0x000fea0003800200 */
.L_x_46:
[----:B------:R-:W-:Y:S05]  /*1750*/  BRA `(.L_x_50) ;  /* 0x0000000000207947 */ /* 0x000fea0003800000 */
.L_x_45:
[----:B------:R-:W-:-:S04]  /*1760*/  LOP3.LUT R0, R9, 0x80000000, R13, 0x48, !PT ;  /* 0x8000000009007812 */ /* 0x000fc800078e480d */
[----:B------:R-:W-:Y:S01]  /*1770*/  LOP3.LUT R0, R0, 0x7f800000, RZ, 0xfc, !PT ;  /* 0x7f80000000007812 */ /* 0x000fe200078efcff */
[----:B------:R-:W-:Y:S06]  /*1780*/  BRA `(.L_x_50) ;  /* 0x0000000000147947 */ /* 0x000fec0003800000 */
.L_x_44:
[----:B------:R-:W-:Y:S01]  /*1790*/  LOP3.LUT R0, R9, 0x80000000, R13, 0x48, !PT ;  /* 0x8000000009007812 */ /* 0x000fe200078e480d */
[----:B------:R-:W-:Y:S06]  /*17a0*/  BRA `(.L_x_50) ;  /* 0x00000000000c7947 */ /* 0x000fec0003800000 */
.L_x_43:
[----:B------:R-:W0:Y:S01]  /*17b0*/  MUFU.RSQ R0, -QNAN ;  /* 0xffc0000000007908 */ /* 0x000e220000001400 */
[----:B------:R-:W-:Y:S05]  /*17c0*/  BRA `(.L_x_50) ;  /* 0x0000000000047947 */ /* 0x000fea0003800000 */
.L_x_42:
[----:B------:R-:W-:-:S07]  /*17d0*/  FADD.FTZ R0, R0, R3 ;  /* 0x0000000300007221 */ /* 0x000fce0000010000 */
.L_x_50:
[----:B------:R-:W-:Y:S05]  /*17e0*/  BSYNC.RECONVERGENT B2 ;  /* 0x0000000000027941 */ /* 0x000fea0003800200 */
.L_x_40:
[----:B------:R-:W-:-:S04]  /*17f0*/  IMAD.MOV.U32 R11, RZ, RZ, 0x0 ;  /* 0x00000000ff0b7424 */ /* 0x000fc800078e00ff */
[----:B0-----:R-:W-:Y:S05]  /*1800*/  RET.REL.NODEC R10 `(_Z14kernelAndSetIRPfS_jjifffiif) ;  /* 0xffffffe40afc7950 */ /* 0x001fea0003c3ffff */
.L_x_51:
        /* <DEDUP_REMOVED lines=15> */
.L_x_79:


//--------------------- .text._Z6kernelPfjjiffff  --------------------------
	.section	.text._Z6kernelPfjjiffff,"ax",@progbits
	.align	128
        .global         _Z6kernelPfjjiffff
        .type           _Z6kernelPfjjiffff,@function
        .size           _Z6kernelPfjjiffff,(.L_x_81 - _Z6kernelPfjjiffff)
        .other          _Z6kernelPfjjiffff,@"STO_CUDA_ENTRY STV_DEFAULT"
_Z6kernelPfjjiffff:
.text._Z6kernelPfjjiffff:
        /* <DEDUP_REMOVED lines=48> */
.L_x_52:
        /* <DEDUP_REMOVED lines=8> */
[----:B------:R-:W-:Y:S01]  /*0380*/  VIADD R7, R4, 0xfffffffc ;  /* 0xfffffffc04077836 */ /* 0x000fe20000000000 */
[----:B------:R-:W-:Y:S01]  /*0390*/  IADD3 R12, PT, PT, R12, -R5, RZ ;  /* 0x800000050c0c7210 */ /* 0x000fe20007ffe0ff */
[----:B------:R-:W-:Y:S02]  /*03a0*/  IMAD.IADD R11, R6, 0x1, R5 ;  /* 0x00000001060b7824 */ /* 0x000fe400078e0205 */
[----:B------:R-:W-:Y:S02]  /*03b0*/  VIADD R9, R4, 0x4 ;  /* 0x0000000404097836 */ /* 0x000fe40000000000 */
[----:B------:R-:W-:-:S04]  /*03c0*/  IMAD.WIDE.U32 R6, R7, 0x4, R2 ;  /* 0x0000000407067825 */ /* 0x000fc800078e0002 */
[----:B------:R-:W-:Y:S02]  /*03d0*/  IMAD.WIDE.U32 R8, R9, 0x4, R2 ;  /* 0x0000000409087825 */ /* 0x000fe400078e0002 */
[----:B------:R0:W2:Y:S02]  /*03e0*/  LDG.E R6, desc[UR8][R6.64+0xc] ;  /* 0x00000c0806067981 */ /* 0x0000a4000c1e1900 */
[----:B------:R-:W-:Y:S02]  /*03f0*/  IMAD R12, R10, R5, R12 ;  /* 0x000000050a0c7224 */ /* 0x000fe400078e020c */
[----:B------:R-:W-:Y:S01]  /*0400*/  IMAD.SHL.U32 R11, R11, 0x4, RZ ;  /* 0x000000040b0b7824 */ /* 0x000fe200078e00ff */
[----:B------:R1:W3:Y:S01]  /*0410*/  LDG.E R8, desc[UR8][R8.64+0xc] ;  /* 0x00000c0808087981 */ /* 0x0002e2000c1e1900 */
[----:B------:R-:W-:Y:S02]  /*0420*/  IMAD.SHL.U32 R19, R12, 0x4, RZ ;  /* 0x000000040c137824 */ /* 0x000fe400078e00ff */
[----:B------:R-:W-:-:S04]  /*0430*/  IMAD.WIDE.U32 R10, R11, 0x4, R2 ;  /* 0x000000040b0a7825 */ /* 0x000fc800078e0002 */
[----:B------:R-:W-:Y:S02]  /*0440*/  IMAD.WIDE.U32 R12, R19, 0x4, R2 ;  /* 0x00000004130c7825 */ /* 0x000fe400078e0002 */
[----:B------:R-:W4:Y:S04]  /*0450*/  LDG.E R10, desc[UR8][R10.64+0xc] ;  /* 0x00000c080a0a7981 */ /* 0x000f28000c1e1900 */
[----:B------:R-:W5:Y:S01]  /*0460*/  LDG.E R12, desc[UR8][R12.64+0xc] ;  /* 0x00000c080c0c7981 */ /* 0x000f62000c1e1900 */
[----:B------:R-:W-:-:S04]  /*0470*/  UIMAD.WIDE UR4, UR10, 0x55555556, URZ ;  /* 0x555555560a0478a5 */ /* 0x000fc8000f8e02ff */
[----:B------:R-:W-:-:S04]  /*0480*/  ULEA.HI UR5, UR5, UR5, URZ, 0x1 ;  /* 0x0000000505057291 */ /* 0x000fc8000f8f08ff */
[----:B------:R-:W-:Y:S01]  /*0490*/  UIMAD UR5, UR5, -0x3, UR10 ;  /* 0xfffffffd050578a4 */ /* 0x000fe2000f8e020a */
[----:B0-----:R-:W-:Y:S02]  /*04a0*/  IMAD.MOV.U32 R7, RZ, RZ, RZ ;  /* 0x000000ffff077224 */ /* 0x001fe400078e00ff */
[----:B------:R-:W-:Y:S01]  /*04b0*/  IMAD.MOV.U32 R20, RZ, RZ, RZ ;  /* 0x000000ffff147224 */ /* 0x000fe200078e00ff */
[----:B------:R-:W0:Y:S02]  /*04c0*/  LDCU UR4, c[0x0][0x394] ;  /* 0x00007280ff0477ac */ /* 0x000e240008000800 */
[----:B-1----:R-:W-:Y:S01]  /*04d0*/  VIADD R9, R4, UR5 ;  /* 0x0000000504097c36 */ /* 0x002fe20008000000 */
[----:B--2---:R-:W-:Y:S02]  /*04e0*/  FSETP.GT.AND P0, PT, R6, RZ, PT ;  /* 0x000000ff0600720b */ /* 0x004fe40003f04000 */
[----:B---3--:R-:W-:Y:S02]  /*04f0*/  FSETP.GT.AND P1, PT, R8, RZ, PT ;  /* 0x000000ff0800720b */ /* 0x008fe40003f24000 */
[----:B----4-:R-:W-:-:S09]  /*0500*/  FSETP.GT.AND P2, PT, R10, RZ, PT ;  /* 0x000000ff0a00720b */ /* 0x010fd20003f44000 */
[C---:B------:R-:W-:Y:S02]  /*0510*/  @P0 IADD3 R15, PT, PT, R9.reuse, -0x4, RZ ;  /* 0xfffffffc090f0810 */ /* 0x040fe40007ffe0ff */
[----:B-----5:R-:W-:Y:S01]  /*0520*/  FSETP.GT.AND P3, PT, R12, RZ, PT ;  /* 0x000000ff0c00720b */ /* 0x020fe20003f64000 */
[C---:B------:R-:W-:Y:S02]  /*0530*/  @P1 VIADD R17, R9.reuse, 0x4 ;  /* 0x0000000409111836 */ /* 0x040fe40000000000 */
[----:B------:R-:W-:-:S04]  /*0540*/  IMAD.WIDE.U32 R10, R9, 0x4, R2 ;  /* 0x00000004090a7825 */ /* 0x000fc800078e0002 */
[--C-:B------:R-:W-:Y:S01]  /*0550*/  @P0 IMAD.WIDE.U32 R12, R15, 0x4, R2.reuse ;  /* 0x000000040f0c0825 */ /* 0x100fe200078e0002 */
[----:B------:R1:W2:Y:S03]  /*0560*/  LDG.E R6, desc[UR8][R10.64] ;  /* 0x000000080a067981 */ /* 0x0002a6000c1e1900 */
[----:B------:R-:W-:Y:S01]  /*0570*/  IMAD.MOV.U32 R8, RZ, RZ, RZ ;  /* 0x000000ffff087224 */ /* 0x000fe200078e00ff */
[----:B------:R-:W2:Y:S01]  /*0580*/  @P0 LDG.E R7, desc[UR8][R12.64] ;  /* 0x000000080c070981 */ /* 0x000ea2000c1e1900 */
[----:B------:R-:W-:Y:S01]  /*0590*/  @P1 IMAD.WIDE.U32 R14, R17, 0x4, R2 ;  /* 0x00000004110e1825 */ /* 0x000fe200078e0002 */
[----:B------:R-:W-:-:S03]  /*05a0*/  @P3 IADD3 R19, PT, PT, R19, UR5, RZ ;  /* 0x0000000513133c10 */ /* 0x000fc6000fffe0ff */
[----:B------:R-:W-:Y:S01]  /*05b0*/  @P2 IMAD R17, R5, 0x4, R9 ;  /* 0x0000000405112824 */ /* 0x000fe200078e0209 */
[----:B------:R-:W3:Y:S01]  /*05c0*/  @P1 LDG.E R8, desc[UR8][R14.64] ;  /* 0x000000080e081981 */ /* 0x000ee2000c1e1900 */
[----:B------:R-:W-:Y:S02]  /*05d0*/  IMAD.MOV.U32 R9, RZ, RZ, RZ ;  /* 0x000000ffff097224 */ /* 0x000fe400078e00ff */
[----:B------:R-:W-:-:S04]  /*05e0*/  @P2 IMAD.WIDE.U32 R16, R17, 0x4, R2 ;  /* 0x0000000411102825 */ /* 0x000fc800078e0002 */
[----:B------:R-:W-:Y:S01]  /*05f0*/  @P3 IMAD.WIDE.U32 R18, R19, 0x4, R2 ;  /* 0x0000000413123825 */ /* 0x000fe200078e0002 */
[----:B------:R-:W4:Y:S01]  /*0600*/  @P2 LDG.E R9, desc[UR8][R16.64] ;  /* 0x0000000810092981 */ /* 0x000f22000c1e1900 */
[----:B------:R-:W5:Y:S03]  /*0610*/  LDC.64 R2, c[0x0][0x398] ;  /* 0x0000e600ff027b82 */ /* 0x000f660000000a00 */
[----:B------:R-:W4:Y:S01]  /*0620*/  @P3 LDG.E R20, desc[UR8][R18.64] ;  /* 0x0000000812143981 */ /* 0x000f22000c1e1900 */
[----:B------:R-:W-:-:S04]  /*0630*/  FMUL R0, R0, R0 ;  /* 0x0000000000007220 */ /* 0x000fc80000400000 */
[----:B0-----:R-:W-:-:S04]  /*0640*/  FMUL R0, R0, UR4 ;  /* 0x0000000400007c20 */ /* 0x001fc80008400000 */
[----:B------:R-:W-:Y:S01]  /*0650*/  FMUL R0, R0, UR4 ;  /* 0x0000000400007c20 */ /* 0x000fe20008400000 */
[----:B-----5:R-:W-:-:S04]  /*0660*/  FMUL R5, R2, R2 ;  /* 0x0000000202057220 */ /* 0x020fc80000400000 */
[----:B------:R-:W1:Y:S01]  /*0670*/  MUFU.RCP R2, R5 ;  /* 0x0000000500027308 */ /* 0x000e620000001000 */
[----:B------:R-:W-:-:S04]  /*0680*/  FMUL R0, R0, R3 ;  /* 0x0000000300007220 */ /* 0x000fc80000400000 */
[----:B------:R-:W-:-:S04]  /*0690*/  FMUL R0, R0, R3 ;  /* 0x0000000300007220 */ /* 0x000fc80000400000 */
[----:B------:R-:W0:Y:S01]  /*06a0*/  FCHK P0, R0, R5 ;  /* 0x0000000500007302 */ /* 0x000e220000000000 */
[----:B-1----:R-:W-:-:S04]  /*06b0*/  FFMA R11, -R5, R2, 1 ;  /* 0x3f800000050b7423 */ /* 0x002fc80000000102 */
[----:B------:R-:W-:-:S04]  /*06c0*/  FFMA R11, R2, R11, R2 ;  /* 0x0000000b020b7223 */ /* 0x000fc80000000002 */
[----:B------:R-:W-:Y:S01]  /*06d0*/  FFMA R2, R0, R11, RZ ;  /* 0x0000000b00027223 */ /* 0x000fe200000000ff */
[----:B------:R-:W-:Y:S03]  /*06e0*/  BSSY.RECONVERGENT B1, `(.L_x_55) ;  /* 0x000000b000017945 */ /* 0x000fe60003800200 */
[----:B------:R-:W-:Y:S01]  /*06f0*/  FFMA R3, -R5, R2, R0 ;  /* 0x0000000205037223 */ /* 0x000fe20000000100 */
[----:B--2---:R-:W-:-:S04]  /*0700*/  FFMA R7, R6, -4, R7 ;  /* 0xc080000006077823 */ /* 0x004fc80000000007 */
[----:B---3--:R-:W-:-:S04]  /*0710*/  FADD R8, R7, R8 ;  /* 0x0000000807087221 */ /* 0x008fc80000000000 */
[----:B----4-:R-:W-:Y:S01]  /*0720*/  FADD R7, R8, R9 ;  /* 0x0000000908077221 */ /* 0x010fe20000000000 */
[----:B------:R-:W-:-:S03]  /*0730*/  FFMA R9, R11, R3, R2 ;  /* 0x000000030b097223 */ /* 0x000fc60000000002 */
[----:B------:R-:W-:Y:S01]  /*0740*/  FADD R2, R7, R20 ;  /* 0x0000001407027221 */ /* 0x000fe20000000000 */
[----:B0-----:R-:W-:Y:S06]  /*0750*/  @!P0 BRA `(.L_x_56) ;  /* 0x00000000000c8947 */ /* 0x001fec0003800000 */
[----:B------:R-:W-:-:S07]  /*0760*/  MOV R8, 0x780 ;  /* 0x0000078000087802 */ /* 0x000fce0000000f00 */
[----:B------:R-:W-:Y:S05]  /*0770*/  CALL.REL.NOINC `($__internal_5_$__cuda_sm3x_div_rn_noftz_f32_slowpath) ;  /* 0x0000000800687944 */ /* 0x000fea0003c00000 */
[----:B------:R-:W-:-:S07]  /*0780*/  IMAD.MOV.U32 R9, RZ, RZ, R0 ;  /* 0x000000ffff097224 */ /* 0x000fce00078e0000 */
.L_x_56:
[----:B------:R-:W-:Y:S05]  /*0790*/  BSYNC.RECONVERGENT B1 ;  /* 0x0000000000017941 */ /* 0x000fea0003800200 */
.L_x_55:
        /* <DEDUP_REMOVED lines=11> */
[----:B------:R-:W-:Y:S02]  /*0850*/  HFMA2 R14, -RZ, RZ, 0, 0 ;  /* 0x00000000ff0e7431 */ /* 0x000fe400000001ff */
[----:B------:R-:W-:Y:S02]  /*0860*/  IMAD.MOV.U32 R15, RZ, RZ, 0x3fe00000 ;  /* 0x3fe00000ff0f7424 */ /* 0x000fe400078e00ff */
        /* <DEDUP_REMOVED lines=12> */
[----:B------:R-:W0:Y:S02]  /*0930*/  MUFU.RCP64H R3, R7 ;  /* 0x0000000700037308 */ /* 0x000e240000001800 */
[----:B0-----:R-:W-:-:S08]  /*0940*/  DFMA R12, -R6, R2, 1 ;  /* 0x3ff00000060c742b */ /* 0x001fd00000000102 */
[----:B------:R-:W-:-:S08]  /*0950*/  DFMA R12, R12, R12, R12 ;  /* 0x0000000c0c0c722b */ /* 0x000fd0000000000c */
[----:B------:R-:W-:-:S08]  /*0960*/  DFMA R12, R2, R12, R2 ;  /* 0x0000000c020c722b */ /* 0x000fd00000000002 */
[----:B------:R-:W-:-:S08]  /*0970*/  DFMA R2, -R6, R12, 1 ;  /* 0x3ff000000602742b */ /* 0x000fd0000000010c */
[----:B------:R-:W-:Y:S01]  /*0980*/  DFMA R2, R12, R2, R12 ;  /* 0x000000020c02722b */ /* 0x000fe2000000000c */
[----:B---3--:R-:W0:Y:S02]  /*0990*/  F2F.F64.F32 R14, R18 ;  /* 0x00000012000e7310 */ /* 0x008e240000201800 */
[----:B0-----:R-:W-:-:S08]  /*09a0*/  DFMA R10, R14, -R16, R10 ;  /* 0x800000100e0a722b */ /* 0x001fd0000000000a */
[----:B------:R-:W-:-:S06]  /*09b0*/  DADD R10, R10, R8 ;  /* 0x000000000a0a7229 */ /* 0x000fcc0000000008 */
[----:B------:R-:W0:Y:S08]  /*09c0*/  F2F.F32.F64 R8, R10 ;  /* 0x0000000a00087310 */ /* 0x000e300000301000 */
[----:B0-----:R-:W0:Y:S02]  /*09d0*/  F2F.F64.F32 R8, R8 ;  /* 0x0000000800087310 */ /* 0x001e240000201800 */
        /* <DEDUP_REMOVED lines=8> */
[----:B------:R-:W-:Y:S05]  /*0a60*/  CALL.REL.NOINC `($__internal_4_$__cuda_sm20_div_rn_f64_full) ;  /* 0x00000000003c7944 */ /* 0x000fea0003c00000 */
[----:B------:R-:W-:Y:S01]  /*0a70*/  MOV R2, R12 ;  /* 0x0000000c00027202 */ /* 0x000fe20000000f00 */
[----:B------:R-:W-:-:S07]  /*0a80*/  IMAD.MOV.U32 R3, RZ, RZ, R13 ;  /* 0x000000ffff037224 */ /* 0x000fce00078e000d */
.L_x_58:
[----:B------:R-:W-:Y:S05]  /*0a90*/  BSYNC.RECONVERGENT B1 ;  /* 0x0000000000017941 */ /* 0x000fea0003800200 */
.L_x_57:
[----:B------:R0:W1:Y:S02]  /*0aa0*/  F2F.F32.F64 R7, R2 ;  /* 0x0000000200077310 */ /* 0x0000640000301000 */
.L_x_54:
[----:B------:R-:W-:Y:S05]  /*0ab0*/  BSYNC.RECONVERGENT B0 ;  /* 0x0000000000007941 */ /* 0x000fea0003800200 */
.L_x_53:
[----:B------:R-:W2:Y:S01]  /*0ac0*/  LDCU UR4, c[0x0][0x390] ;  /* 0x00007200ff0477ac */ /* 0x000ea20008000800 */
[----:B0-----:R-:W0:Y:S01]  /*0ad0*/  LDC.64 R2, c[0x0][0x380] ;  /* 0x0000e000ff027b82 */ /* 0x001e220000000a00 */
[----:B--2---:R-:W-:-:S04]  /*0ae0*/  UIADD3 UR6, UPT, UPT, UR4, 0x1, URZ ;  /* 0x0000000104067890 */ /* 0x004fc8000fffe0ff */
[----:B------:R-:W-:-:S04]  /*0af0*/  UIMAD.WIDE UR4, UR6, 0x55555556, URZ ;  /* 0x55555556060478a5 */ /* 0x000fc8000f8e02ff */
[----:B------:R-:W-:-:S04]  /*0b00*/  ULEA.HI UR5, UR5, UR5, URZ, 0x1 ;  /* 0x0000000505057291 */ /* 0x000fc8000f8f08ff */
[----:B------:R-:W-:-:S06]  /*0b10*/  UIMAD UR5, UR5, -0x3, UR6 ;  /* 0xfffffffd050578a4 */ /* 0x000fcc000f8e0206 */
[----:B------:R-:W-:-:S04]  /*0b20*/  VIADD R5, R4, UR5 ;  /* 0x0000000504057c36 */ /* 0x000fc80008000000 */
[----:B0-----:R-:W-:-:S05]  /*0b30*/  IMAD.WIDE.U32 R2, R5, 0x4, R2 ;  /* 0x0000000405027825 */ /* 0x001fca00078e0002 */
[----:B-1----:R-:W-:Y:S01]  /*0b40*/  STG.E desc[UR8][R2.64], R7 ;  /* 0x0000000702007986 */ /* 0x002fe2000c101908 */
[----:B------:R-:W-:Y:S05]  /*0b50*/  EXIT ;  /* 0x000000000000794d */ /* 0x000fea0003800000 */
        .weak           $__internal_4_$__cuda_sm20_div_rn_f64_full
        .type           $__internal_4_$__cuda_sm20_div_rn_f64_full,@function
        .size           $__internal_4_$__cuda_sm20_div_rn_f64_full,($__internal_5_$__cuda_sm3x_div_rn_noftz_f32_slowpath - $__internal_4_$__cuda_sm20_div_rn_f64_full)
$__internal_4_$__cuda_sm20_div_rn_f64_full:
        /* <DEDUP_REMOVED lines=14> */
[----:B------:R-:W-:Y:S02]  /*0c40*/  @!P2 ISETP.GE.U32.AND P3, PT, R5, R12, PT ;  /* 0x0000000c0500a20c */ /* 0x000fe40003f66070 */
[----:B------:R-:W-:-:S04]  /*0c50*/  MOV R12, 0x1ca00000 ;  /* 0x1ca00000000c7802 */ /* 0x000fc80000000f00 */
[----:B------:R-:W-:-:S04]  /*0c60*/  @!P2 SEL R13, R12, 0x63400000, !P3 ;  /* 0x634000000c0da807 */ /* 0x000fc80005800000 */
[----:B------:R-:W-:-:S04]  /*0c70*/  @!P2 LOP3.LUT R13, R13, 0x80000000, R9, 0xf8, !PT ;  /* 0x800000000d0da812 */ /* 0x000fc800078ef809 */
[----:B------:R-:W-:Y:S01]  /*0c80*/  @!P2 LOP3.LUT R19, R13, 0x100000, RZ, 0xfc, !PT ;  /* 0x001000000d13a812 */ /* 0x000fe200078efcff */
[----:B0-----:R-:W-:-:S08]  /*0c90*/  DFMA R10, R16, -R2, 1 ;  /* 0x3ff00000100a742b */ /* 0x001fd00000000802 */
[----:B------:R-:W-:-:S08]  /*0ca0*/  DFMA R10, R10, R10, R10 ;  /* 0x0000000a0a0a722b */ /* 0x000fd0000000000a */
[----:B------:R-:W-:Y:S01]  /*0cb0*/  DFMA R16, R16, R10, R16 ;  /* 0x0000000a1010722b */ /* 0x000fe20000000010 */
[----:B------:R-:W-:Y:S01]  /*0cc0*/  SEL R11, R12, 0x63400000, !P1 ;  /* 0x634000000c0b7807 */ /* 0x000fe20004800000 */
[----:B------:R-:W-:-:S03]  /*0cd0*/  IMAD.MOV.U32 R10, RZ, RZ, R8 ;  /* 0x000000ffff0a7224 */ /* 0x000fc600078e0008 */
[----:B------:R-:W-:-:S03]  /*0ce0*/  LOP3.LUT R11, R11, 0x800fffff, R9, 0xf8, !PT ;  /* 0x800fffff0b0b7812 */ /* 0x000fc600078ef809 */
[----:B------:R-:W-:-:S03]  /*0cf0*/  DFMA R20, R16, -R2, 1 ;  /* 0x3ff000001014742b */ /* 0x000fc60000000802 */
[----:B------:R-:W-:-:S05]  /*0d00*/  @!P2 DFMA R10, R10, 2, -R18 ;  /* 0x400000000a0aa82b */ /* 0x000fca0000000812 */
[----:B------:R-:W-:Y:S01]  /*0d10*/  DFMA R16, R16, R20, R16 ;  /* 0x000000141010722b */ /* 0x000fe20000000010 */
[----:B------:R-:W-:Y:S02]  /*0d20*/  IMAD.MOV.U32 R21, RZ, RZ, R5 ;  /* 0x000000ffff157224 */ /* 0x000fe400078e0005 */
[----:B------:R-:W-:Y:S01]  /*0d30*/  IMAD.MOV.U32 R20, RZ, RZ, R14 ;  /* 0x000000ffff147224 */ /* 0x000fe200078e000e */
[----:B------:R-:W-:Y:S02]  /*0d40*/  @!P0 LOP3.LUT R20, R3, 0x7ff00000, RZ, 0xc0, !PT ;  /* 0x7ff0000003148812 */ /* 0x000fe400078ec0ff */
[----:B------:R-:W-:Y:S02]  /*0d50*/  @!P2 LOP3.LUT R21, R11, 0x7ff00000, RZ, 0xc0, !PT ;  /* 0x7ff000000b15a812 */ /* 0x000fe400078ec0ff */
[----:B------:R-:W-:Y:S01]  /*0d60*/  DMUL R18, R16, R10 ;  /* 0x0000000a10127228 */ /* 0x000fe20000000000 */
[----:B------:R-:W-:Y:S01]  /*0d70*/  VIADD R22, R20, 0xffffffff ;  /* 0xffffffff14167836 */ /* 0x000fe20000000000 */
        /* <DEDUP_REMOVED lines=33> */
.L_x_60:
        /* <DEDUP_REMOVED lines=16> */
.L_x_63:
[----:B------:R-:W-:Y:S01]  /*1090*/  LOP3.LUT R13, R7, 0x80000, RZ, 0xfc, !PT ;  /* 0x00080000070d7812 */ /* 0x000fe200078efcff */
[----:B------:R-:W-:Y:S01]  /*10a0*/  IMAD.MOV.U32 R12, RZ, RZ, R6 ;  /* 0x000000ffff0c7224 */ /* 0x000fe200078e0006 */
[----:B------:R-:W-:Y:S06]  /*10b0*/  BRA `(.L_x_61) ;  /* 0x0000000000087947 */ /* 0x000fec0003800000 */
.L_x_62:
[----:B------:R-:W-:Y:S01]  /*10c0*/  LOP3.LUT R13, R9, 0x80000, RZ, 0xfc, !PT ;  /* 0x00080000090d7812 */ /* 0x000fe200078efcff */
[----:B------:R-:W-:-:S07]  /*10d0*/  IMAD.MOV.U32 R12, RZ, RZ, R8 ;  /* 0x000000ffff0c7224 */ /* 0x000fce00078e0008 */
.L_x_61:
[----:B------:R-:W-:Y:S05]  /*10e0*/  BSYNC.RECONVERGENT B2 ;  /* 0x0000000000027941 */ /* 0x000fea0003800200 */
.L_x_59:
[----:B------:R-:W-:Y:S01]  /*10f0*/  MOV R2, R0 ;  /* 0x0000000000027202 */ /* 0x000fe20000000f00 */
[----:B------:R-:W-:-:S04]  /*1100*/  IMAD.MOV.U32 R3, RZ, RZ, 0x0 ;  /* 0x00000000ff037424 */ /* 0x000fc800078e00ff */
[----:B------:R-:W-:Y:S05]  /*1110*/  RET.REL.NODEC R2 `(_Z6kernelPfjjiffff) ;  /* 0xffffffec02b87950 */ /* 0x000fea0003c3ffff */
        .weak           $__internal_5_$__cuda_sm3x_div_rn_noftz_f32_slowpath
        .type           $__internal_5_$__cuda_sm3x_div_rn_noftz_f32_slowpath,@function
        .size           $__internal_5_$__cuda_sm3x_div_rn_noftz_f32_slowpath,(.L_x_81 - $__internal_5_$__cuda_sm3x_div_rn_noftz_f32_slowpath)
$__internal_5_$__cuda_sm3x_div_rn_noftz_f32_slowpath:
        /* <DEDUP_REMOVED lines=36> */
.L_x_65:
        /* <DEDUP_REMOVED lines=51> */
.L_x_72:
[----:B------:R-:W-:-:S04]  /*1690*/  LOP3.LUT R0, R0, 0x80000000, RZ, 0xc0, !PT ;  /* 0x8000000000007812 */ /* 0x000fc800078ec0ff */
[----:B------:R-:W-:Y:S01]  /*16a0*/  LOP3.LUT R0, R0, 0x7f800000, RZ, 0xfc, !PT ;  /* 0x7f80000000007812 */ /* 0x000fe200078efcff */
[----:B------:R-:W-:Y:S06]  /*16b0*/  BRA `(.L_x_73) ;  /* 0x0000000000047947 */ /* 0x000fec0003800000 */
.L_x_71:
[----:B------:R-:W-:-:S07]  /*16c0*/  IMAD R0, R10, 0x800000, R0 ;  /* 0x008000000a007824 */ /* 0x000fce00078e0200 */
.L_x_73:
[----:B------:R-:W-:Y:S05]  /*16d0*/  BSYNC.RECONVERGENT B3 ;  /* 0x0000000000037941 */ /* 0x000fea0003800200 */
.L_x_70:
[----:B------:R-:W-:Y:S05]  /*16e0*/  BRA `(.L_x_74) ;  /* 0x0000000000207947 */ /* 0x000fea0003800000 */
.L_x_69:
[----:B------:R-:W-:-:S04]  /*16f0*/  LOP3.LUT R0, R5, 0x80000000, R11, 0x48, !PT ;  /* 0x8000000005007812 */ /* 0x000fc800078e480b */
[----:B------:R-:W-:Y:S01]  /*1700*/  LOP3.LUT R0, R0, 0x7f800000, RZ, 0xfc, !PT ;  /* 0x7f80000000007812 */ /* 0x000fe200078efcff */
[----:B------:R-:W-:Y:S06]  /*1710*/  BRA `(.L_x_74) ;  /* 0x0000000000147947 */ /* 0x000fec0003800000 */
.L_x_68:
[----:B------:R-:W-:Y:S01]  /*1720*/  LOP3.LUT R0, R5, 0x80000000, R11, 0x48, !PT ;  /* 0x8000000005007812 */ /* 0x000fe200078e480b */
[----:B------:R-:W-:Y:S06]  /*1730*/  BRA `(.L_x_74) ;  /* 0x00000000000c7947 */ /* 0x000fec0003800000 */
.L_x_67:
[----:B------:R-:W0:Y:S01]  /*1740*/  MUFU.RSQ R0, -QNAN ;  /* 0xffc0000000007908 */ /* 0x000e220000001400 */
[----:B------:R-:W-:Y:S05]  /*1750*/  BRA `(.L_x_74) ;  /* 0x0000000000047947 */ /* 0x000fea0003800000 */
.L_x_66:
[----:B------:R-:W-:-:S07]  /*1760*/  FADD.FTZ R0, R0, R3 ;  /* 0x0000000300007221 */ /* 0x000fce0000010000 */
.L_x_74:
[----:B------:R-:W-:Y:S05]  /*1770*/  BSYNC.RECONVERGENT B2 ;  /* 0x0000000000027941 */ /* 0x000fea0003800200 */
.L_x_64:
[----:B------:R-:W-:-:S04]  /*1780*/  IMAD.MOV.U32 R9, RZ, RZ, 0x0 ;  /* 0x00000000ff097424 */ /* 0x000fc800078e00ff */
[----:B0-----:R-:W-:Y:S05]  /*1790*/  RET.REL.NODEC R8 `(_Z6kernelPfjjiffff) ;  /* 0xffffffe808187950 */ /* 0x001fea0003c3ffff */
.L_x_75:
        /* <DEDUP_REMOVED lines=14> */
.L_x_81:


//--------------------- .nv.shared.reserved.0     --------------------------
	.section	.nv.shared.reserved.0,"aw",@nobits
	.weak		__nv_reservedSMEM_offset_0_alias
	.size		__nv_reservedSMEM_offset_0_alias, 0, 64
	.other		__nv_reservedSMEM_offset_0_alias,@"STO_CUDA_RESERVED_SHARED STV_DEFAULT"
__nv_reservedSMEM_offset_0_alias:
	.zero		0
	.zero		64


//--------------------- .nv.constant0._Z7kernel2PfS_jjfff --------------------------
	.section	.nv.constant0._Z7kernel2PfS_jjfff,"a",@progbits
	.sectionflags	@""
	.align	4
.nv.constant0._Z7kernel2PfS_jjfff:
	.zero		932


//--------------------- .nv.constant0._Z23kernelAndSetIRAndSourcePfS_jjifffiiiiS_f --------------------------
	.section	.nv.constant0._Z23kernelAndSetIRAndSourcePfS_jjifffiiiiS_f,"a",@progbits
	.sectionflags	@""
	.align	4
.nv.constant0._Z23kernelAndSetIRAndSourcePfS_jjifffiiiiS_f:
	.zero		964


//--------------------- .nv.constant0._Z14kernelAndSetIRPfS_jjifffiif --------------------------
	.section	.nv.constant0._Z14kernelAndSetIRPfS_jjifffiif,"a",@progbits
	.sectionflags	@""
	.align	4
.nv.constant0._Z14kernelAndSetIRPfS_jjifffiif:
	.zero		948


//--------------------- .nv.constant0._Z6kernelPfjjiffff --------------------------
	.section	.nv.constant0._Z6kernelPfjjiffff,"a",@progbits
	.sectionflags	@""
	.align	4
.nv.constant0._Z6kernelPfjjiffff:
	.zero		932


//--------------------- SYMBOLS --------------------------

	.type		.nv.reservedSmem.offset0,@object
	.size		.nv.reservedSmem.offset0,0x4
